def attn_fwd(
    Q,
    K,
    V,
    Out,
    Lse,
    sm_scale,
    stride_qz,
    stride_qh,
    stride_qm,
    stride_qk,
    stride_kz,
    stride_kh,
    stride_kn,
    stride_kk,
    stride_vz,
    stride_vh,
    stride_vn,
    stride_vk,
    stride_oz,
    stride_oh,
    stride_om,
    stride_ok,
    seqlen_q,
    seqlen_k,
    BLOCK_M: tl.constexpr,
    BLOCK_N: tl.constexpr,
    HEAD_DIM: tl.constexpr,
    CAUSAL: tl.constexpr,
):
    start_m = tl.program_id(0)
    off_hz = tl.program_id(1)
    q_off = off_hz * stride_qh
    k_off = off_hz * stride_kh
    v_off = off_hz * stride_vh
    offs_m = start_m * BLOCK_M + tl.arange(0, BLOCK_M)
    offs_d = tl.arange(0, HEAD_DIM)
    offs_n = tl.arange(0, BLOCK_N)
    q_ptrs = Q + q_off + offs_m[:, None] * stride_qm + offs_d[None, :] * stride_qk
    k_ptrs = K + k_off + offs_d[:, None] * stride_kk + offs_n[None, :] * stride_kn
    v_ptrs = V + v_off + offs_n[:, None] * stride_vn + offs_d[None, :] * stride_vk
    m_i = tl.full([BLOCK_M], float("-inf"), dtype=tl.float32)
    l_i = tl.zeros([BLOCK_M], dtype=tl.float32) + 1.0
    acc = tl.zeros([BLOCK_M, HEAD_DIM], dtype=tl.float32)
    q = tl.load(q_ptrs)
    acc, l_i, m_i = _attn_fwd_inner(
        acc,
        l_i,
        m_i,
        q,
        k_ptrs,
        v_ptrs,
        sm_scale,
        stride_kn,
        stride_vn,
        start_m,
        seqlen_k,
        BLOCK_M,
        BLOCK_N,
        HEAD_DIM,
        CAUSAL,
    )
    acc = acc / l_i[:, None]
    lse = m_i + tl.math.log2(l_i) / 1.4426950408889634
    o_ptrs = (
        Out
        + off_hz * stride_oh
        + offs_m[:, None] * stride_om
        + offs_d[None, :] * stride_ok
    )
    tl.store(o_ptrs, acc.to(Out.dtype.element_ty))
    tl.store(Lse + off_hz * seqlen_q + offs_m, lse)

# config = {"BLOCK_M": 128, "BLOCK_N": 64, "HEAD_DIM": 128, "arch": "sm_100", "causal": true, "dtype": "fp8e4m3", "num_stages": 4, "num_warps": 8}
# arch = sm_100


// ===== COMPILED SASS (sm_100a) =====

	.target	sm_100a

	.elftype	@"ET_EXEC"


//--------------------- .note.nv.tkinfo           --------------------------
	.section	.note.nv.tkinfo,"",@"SHT_NOTE"
	.sectionflags	@"SHF_NOTE_NV_TKINFO"
	.tkinfo
        /*0018*/ 	.word	0x00000081
        /*0030*/ 	.string	""
        /*0030*/ 	.string	"ptxas-blackwell"
        /*0030*/ 	.string	"Cuda compilation tools, release 12.9, V12.9.86"
        /*0030*/ 	.string	"Build cuda_12.9.r12.9/compiler.36037853_0"
        /*0030*/ 	.string	"-v  -suppress-debug-info  -lineinfo  -arch sm_100a "



//--------------------- .note.nv.cuver            --------------------------
	.section	.note.nv.cuver,"",@"SHT_NOTE"
	.sectionflags	@"SHF_NOTE_NV_CUVER"
        /*0018*/ 	.short	0x0001
        /*001a*/ 	.short	0x0064
        /*001c*/ 	.short	0x0001
        /*001e*/ 	.short	0x0000
        /*0020*/ 	.short	0x0001
        /*0022*/ 	.short	0x0000


//--------------------- .nv.info                  --------------------------
	.section	.nv.info,"",@"SHT_CUDA_INFO"
	.align	4


	//----- nvinfo : EIATTR_REGCOUNT
	.align		4
        /*0000*/ 	.byte	0x04, 0x2f
        /*0002*/ 	.short	(.L_5 - .L_4)
	.align		4
.L_4:
        /*0004*/ 	.word	index@(attn_fwd)
        /*0008*/ 	.word	0x000000fc


	//----- nvinfo : EIATTR_FRAME_SIZE
	.align		4
.L_5:
        /*000c*/ 	.byte	0x04, 0x11
        /*000e*/ 	.short	(.L_7 - .L_6)
	.align		4
.L_6:
        /*0010*/ 	.word	index@($__internal_2_$__cuda_sm10x_tcgen05_guardrail_trap_unallocated_columns_being_dealloced)
        /*0014*/ 	.word	0x00000000


	//----- nvinfo : EIATTR_FRAME_SIZE
	.align		4
.L_7:
        /*0018*/ 	.byte	0x04, 0x11
        /*001a*/ 	.short	(.L_9 - .L_8)
	.align		4
.L_8:
        /*001c*/ 	.word	index@($__internal_1_$__cuda_sm10x_tcgen05_guardrail_trap_phase_invalid_during_alloc)
        /*0020*/ 	.word	0x00000000


	//----- nvinfo : EIATTR_FRAME_SIZE
	.align		4
.L_9:
        /*0024*/ 	.byte	0x04, 0x11
        /*0026*/ 	.short	(.L_11 - .L_10)
	.align		4
.L_10:
        /*0028*/ 	.word	index@($__internal_0_$__cuda_sm10x_tcgen05_guardrail_trap_col_being_dealloced_not_returned_by_alloc)
        /*002c*/ 	.word	0x00000000


	//----- nvinfo : EIATTR_FRAME_SIZE
	.align		4
.L_11:
        /*0030*/ 	.byte	0x04, 0x11
        /*0032*/ 	.short	(.L_13 - .L_12)
	.align		4
.L_12:
        /*0034*/ 	.word	index@(attn_fwd)
        /*0038*/ 	.word	0x00000000


	//----- nvinfo : EIATTR_MIN_STACK_SIZE
	.align		4
.L_13:
        /*003c*/ 	.byte	0x04, 0x12
        /*003e*/ 	.short	(.L_15 - .L_14)
	.align		4
.L_14:
        /*0040*/ 	.word	index@(attn_fwd)
        /*0044*/ 	.word	0x00000000
.L_15:


//--------------------- .nv.info.attn_fwd         --------------------------
	.section	.nv.info.attn_fwd,"",@"SHT_CUDA_INFO"
	.sectionflags	@""
	.align	4


	//----- nvinfo : EIATTR_CUDA_API_VERSION
	.align		4
        /*0000*/ 	.byte	0x04, 0x37
        /*0002*/ 	.short	(.L_17 - .L_16)
.L_16:
        /*0004*/ 	.word	0x00000081


	//----- nvinfo : EIATTR_KPARAM_INFO
	.align		4
.L_17:
        /*0008*/ 	.byte	0x04, 0x17
        /*000a*/ 	.short	(.L_19 - .L_18)
.L_18:
        /*000c*/ 	.word	0x00000000
        /*0010*/ 	.short	0x0019
        /*0012*/ 	.short	0x0080
        /*0014*/ 	.byte	0x00, 0xf4, 0x21, 0x00


	//----- nvinfo : EIATTR_KPARAM_INFO
	.align		4
.L_19:
        /*0018*/ 	.byte	0x04, 0x17
        /*001a*/ 	.short	(.L_21 - .L_20)
.L_20:
        /*001c*/ 	.word	0x00000000
        /*0020*/ 	.short	0x0018
        /*0022*/ 	.short	0x0078
        /*0024*/ 	.byte	0x00, 0xf4, 0x21, 0x00


	//----- nvinfo : EIATTR_KPARAM_INFO
	.align		4
.L_21:
        /*0028*/ 	.byte	0x04, 0x17
        /*002a*/ 	.short	(.L_23 - .L_22)
.L_22:
        /*002c*/ 	.word	0x00000000
        /*0030*/ 	.short	0x0017
        /*0032*/ 	.short	0x0070
        /*0034*/ 	.byte	0x00, 0xf0, 0x11, 0x00


	//----- nvinfo : EIATTR_KPARAM_INFO
	.align		4
.L_23:
        /*0038*/ 	.byte	0x04, 0x17
        /*003a*/ 	.short	(.L_25 - .L_24)
.L_24:
        /*003c*/ 	.word	0x00000000
        /*0040*/ 	.short	0x0016
        /*0042*/ 	.short	0x006c
        /*0044*/ 	.byte	0x00, 0xf0, 0x11, 0x00


	//----- nvinfo : EIATTR_KPARAM_INFO
	.align		4
.L_25:
        /*0048*/ 	.byte	0x04, 0x17
        /*004a*/ 	.short	(.L_27 - .L_26)
.L_26:
        /*004c*/ 	.word	0x00000000
        /*0050*/ 	.short	0x0015
        /*0052*/ 	.short	0x0068
        /*0054*/ 	.byte	0x00, 0xf0, 0x11, 0x00


	//----- nvinfo : EIATTR_KPARAM_INFO
	.align		4
.L_27:
        /*0058*/ 	.byte	0x04, 0x17
        /*005a*/ 	.short	(.L_29 - .L_28)
.L_28:
        /*005c*/ 	.word	0x00000000
        /*0060*/ 	.short	0x0014
        /*0062*/ 	.short	0x0064
        /*0064*/ 	.byte	0x00, 0xf0, 0x11, 0x00


	//----- nvinfo : EIATTR_KPARAM_INFO
	.align		4
.L_29:
        /*0068*/ 	.byte	0x04, 0x17
        /*006a*/ 	.short	(.L_31 - .L_30)
.L_30:
        /*006c*/ 	.word	0x00000000
        /*0070*/ 	.short	0x0013
        /*0072*/ 	.short	0x0060
        /*0074*/ 	.byte	0x00, 0xf0, 0x11, 0x00


	//----- nvinfo : EIATTR_KPARAM_INFO
	.align		4
.L_31:
        /*0078*/ 	.byte	0x04, 0x17
        /*007a*/ 	.short	(.L_33 - .L_32)
.L_32:
        /*007c*/ 	.word	0x00000000
        /*0080*/ 	.short	0x0012
        /*0082*/ 	.short	0x005c
        /*0084*/ 	.byte	0x00, 0xf0, 0x11, 0x00


	//----- nvinfo : EIATTR_KPARAM_INFO
	.align		4
.L_33:
        /*0088*/ 	.byte	0x04, 0x17
        /*008a*/ 	.short	(.L_35 - .L_34)
.L_34:
        /*008c*/ 	.word	0x00000000
        /*0090*/ 	.short	0x0011
        /*0092*/ 	.short	0x0058
        /*0094*/ 	.byte	0x00, 0xf0, 0x11, 0x00


	//----- nvinfo : EIATTR_KPARAM_INFO
	.align		4
.L_35:
        /*0098*/ 	.byte	0x04, 0x17
        /*009a*/ 	.short	(.L_37 - .L_36)
.L_36:
        /*009c*/ 	.word	0x00000000
        /*00a0*/ 	.short	0x0010
        /*00a2*/ 	.short	0x0054
        /*00a4*/ 	.byte	0x00, 0xf0, 0x11, 0x00


	//----- nvinfo : EIATTR_KPARAM_INFO
	.align		4
.L_37:
        /*00a8*/ 	.byte	0x04, 0x17
        /*00aa*/ 	.short	(.L_39 - .L_38)
.L_38:
        /*00ac*/ 	.word	0x00000000
        /*00b0*/ 	.short	0x000f
        /*00b2*/ 	.short	0x0050
        /*00b4*/ 	.byte	0x00, 0xf0, 0x11, 0x00


	//----- nvinfo : EIATTR_KPARAM_INFO
	.align		4
.L_39:
        /*00b8*/ 	.byte	0x04, 0x17
        /*00ba*/ 	.short	(.L_41 - .L_40)
.L_40:
        /*00bc*/ 	.word	0x00000000
        /*00c0*/ 	.short	0x000e
        /*00c2*/ 	.short	0x004c
        /*00c4*/ 	.byte	0x00, 0xf0, 0x11, 0x00


	//----- nvinfo : EIATTR_KPARAM_INFO
	.align		4
.L_41:
        /*00c8*/ 	.byte	0x04, 0x17
        /*00ca*/ 	.short	(.L_43 - .L_42)
.L_42:
        /*00cc*/ 	.word	0x00000000
        /*00d0*/ 	.short	0x000d
        /*00d2*/ 	.short	0x0048
        /*00d4*/ 	.byte	0x00, 0xf0, 0x11, 0x00


	//----- nvinfo : EIATTR_KPARAM_INFO
	.align		4
.L_43:
        /*00d8*/ 	.byte	0x04, 0x17
        /*00da*/ 	.short	(.L_45 - .L_44)
.L_44:
        /*00dc*/ 	.word	0x00000000
        /*00e0*/ 	.short	0x000c
        /*00e2*/ 	.short	0x0044
        /*00e4*/ 	.byte	0x00, 0xf0, 0x11, 0x00


	//----- nvinfo : EIATTR_KPARAM_INFO
	.align		4
.L_45:
        /*00e8*/ 	.byte	0x04, 0x17
        /*00ea*/ 	.short	(.L_47 - .L_46)
.L_46:
        /*00ec*/ 	.word	0x00000000
        /*00f0*/ 	.short	0x000b
        /*00f2*/ 	.short	0x0040
        /*00f4*/ 	.byte	0x00, 0xf0, 0x11, 0x00


	//----- nvinfo : EIATTR_KPARAM_INFO
	.align		4
.L_47:
        /*00f8*/ 	.byte	0x04, 0x17
        /*00fa*/ 	.short	(.L_49 - .L_48)
.L_48:
        /*00fc*/ 	.word	0x00000000
        /*0100*/ 	.short	0x000a
        /*0102*/ 	.short	0x003c
        /*0104*/ 	.byte	0x00, 0xf0, 0x11, 0x00


	//----- nvinfo : EIATTR_KPARAM_INFO
	.align		4
.L_49:
        /*0108*/ 	.byte	0x04, 0x17
        /*010a*/ 	.short	(.L_51 - .L_50)
.L_50:
        /*010c*/ 	.word	0x00000000
        /*0110*/ 	.short	0x0009
        /*0112*/ 	.short	0x0038
        /*0114*/ 	.byte	0x00, 0xf0, 0x11, 0x00


	//----- nvinfo : EIATTR_KPARAM_INFO
	.align		4
.L_51:
        /*0118*/ 	.byte	0x04, 0x17
        /*011a*/ 	.short	(.L_53 - .L_52)
.L_52:
        /*011c*/ 	.word	0x00000000
        /*0120*/ 	.short	0x0008
        /*0122*/ 	.short	0x0034
        /*0124*/ 	.byte	0x00, 0xf0, 0x11, 0x00


	//----- nvinfo : EIATTR_KPARAM_INFO
	.align		4
.L_53:
        /*0128*/ 	.byte	0x04, 0x17
        /*012a*/ 	.short	(.L_55 - .L_54)
.L_54:
        /*012c*/ 	.word	0x00000000
        /*0130*/ 	.short	0x0007
        /*0132*/ 	.short	0x0030
        /*0134*/ 	.byte	0x00, 0xf0, 0x11, 0x00


	//----- nvinfo : EIATTR_KPARAM_INFO
	.align		4
.L_55:
        /*0138*/ 	.byte	0x04, 0x17
        /*013a*/ 	.short	(.L_57 - .L_56)
.L_56:
        /*013c*/ 	.word	0x00000000
        /*0140*/ 	.short	0x0006
        /*0142*/ 	.short	0x002c
        /*0144*/ 	.byte	0x00, 0xf0, 0x11, 0x00


	//----- nvinfo : EIATTR_KPARAM_INFO
	.align		4
.L_57:
        /*0148*/ 	.byte	0x04, 0x17
        /*014a*/ 	.short	(.L_59 - .L_58)
.L_58:
        /*014c*/ 	.word	0x00000000
        /*0150*/ 	.short	0x0005
        /*0152*/ 	.short	0x0028
        /*0154*/ 	.byte	0x00, 0xf0, 0x11, 0x00


	//----- nvinfo : EIATTR_KPARAM_INFO
	.align		4
.L_59:
        /*0158*/ 	.byte	0x04, 0x17
        /*015a*/ 	.short	(.L_61 - .L_60)
.L_60:
        /*015c*/ 	.word	0x00000000
        /*0160*/ 	.short	0x0004
        /*0162*/ 	.short	0x0020
        /*0164*/ 	.byte	0x00, 0xf4, 0x21, 0x00


	//----- nvinfo : EIATTR_KPARAM_INFO
	.align		4
.L_61:
        /*0168*/ 	.byte	0x04, 0x17
        /*016a*/ 	.short	(.L_63 - .L_62)
.L_62:
        /*016c*/ 	.word	0x00000000
        /*0170*/ 	.short	0x0003
        /*0172*/ 	.short	0x0018
        /*0174*/ 	.byte	0x00, 0xf4, 0x21, 0x00


	//----- nvinfo : EIATTR_KPARAM_INFO
	.align		4
.L_63:
        /*0178*/ 	.byte	0x04, 0x17
        /*017a*/ 	.short	(.L_65 - .L_64)
.L_64:
        /*017c*/ 	.word	0x00000000
        /*0180*/ 	.short	0x0002
        /*0182*/ 	.short	0x0010
        /*0184*/ 	.byte	0x00, 0xf4, 0x21, 0x00


	//----- nvinfo : EIATTR_KPARAM_INFO
	.align		4
.L_65:
        /*0188*/ 	.byte	0x04, 0x17
        /*018a*/ 	.short	(.L_67 - .L_66)
.L_66:
        /*018c*/ 	.word	0x00000000
        /*0190*/ 	.short	0x0001
        /*0192*/ 	.short	0x0008
        /*0194*/ 	.byte	0x00, 0xf4, 0x21, 0x00


	//----- nvinfo : EIATTR_KPARAM_INFO
	.align		4
.L_67:
        /*0198*/ 	.byte	0x04, 0x17
        /*019a*/ 	.short	(.L_69 - .L_68)
.L_68:
        /*019c*/ 	.word	0x00000000
        /*01a0*/ 	.short	0x0000
        /*01a2*/ 	.short	0x0000
        /*01a4*/ 	.byte	0x00, 0xf4, 0x21, 0x00


	//----- nvinfo : EIATTR_AT_ENTRY_FRAGMENTS
	.align		4
.L_69:
        /*01a8*/ 	.byte	0x04, 0x4f
        /*01aa*/ 	.short	(.L_71 - .L_70)


	//   ....[0]....
.L_70:
        /*01ac*/ 	.word	0x00000004


	//----- nvinfo : EIATTR_RESERVED_SMEM_USED
	.align		4
.L_71:
        /*01b0*/ 	.byte	0x01, 0x41
	.zero		2


	//----- nvinfo : EIATTR_SPARSE_MMA_MASK
	.align		4
        /*01b4*/ 	.byte	0x03, 0x50
        /*01b6*/ 	.short	0x0000


	//----- nvinfo : EIATTR_TCGEN05_1CTA_USED
	.align		4
        /*01b8*/ 	.byte	0x01, 0x51
	.zero		2


	//----- nvinfo : EIATTR_MAXREG_COUNT
	.align		4
        /*01bc*/ 	.byte	0x03, 0x1b
        /*01be*/ 	.short	0x00ff


	//----- nvinfo : EIATTR_NUM_BARRIERS
	.align		4
        /*01c0*/ 	.byte	0x02, 0x4c
        /*01c2*/ 	.byte	0x01
	.zero		1


	//----- nvinfo : EIATTR_INT_WARP_WIDE_INSTR_OFFSETS
	.align		4
        /*01c4*/ 	.byte	0x04, 0x31
        /*01c6*/ 	.short	(.L_73 - .L_72)


	//   ....[0]....
.L_72:
        /*01c8*/ 	.word	0x00001d30


	//   ....[1]....
        /*01cc*/ 	.word	0x00001d40


	//   ....[2]....
        /*01d0*/ 	.word	0x000025c0


	//   ....[3]....
        /*01d4*/ 	.word	0x00002670


	//   ....[4]....
        /*01d8*/ 	.word	0x00005ca0


	//   ....[5]....
        /*01dc*/ 	.word	0x0000b800


	//   ....[6]....
        /*01e0*/ 	.word	0x0000b850


	//----- nvinfo : EIATTR_COOP_GROUP_MASK_REGIDS
	.align		4
.L_73:
        /*01e4*/ 	.byte	0x04, 0x29
        /*01e6*/ 	.short	(.L_75 - .L_74)


	//   ....[0]....
.L_74:
        /*01e8*/ 	.word	0xffffffff


	//   ....[1]....
        /*01ec*/ 	.word	0xffffffff


	//   ....[2]....
        /*01f0*/ 	.word	0xffffffff


	//   ....[3]....
        /*01f4*/ 	.word	0xffffffff


	//   ....[4]....
        /*01f8*/ 	.word	0xffffffff


	//   ....[5]....
        /*01fc*/ 	.word	0xffffffff


	//   ....[6]....
        /*0200*/ 	.word	0xffffffff


	//   ....[7]....
        /*0204*/ 	.word	0xffffffff


	//----- nvinfo : EIATTR_COOP_GROUP_INSTR_OFFSETS
	.align		4
.L_75:
        /*0208*/ 	.byte	0x04, 0x28
        /*020a*/ 	.short	(.L_77 - .L_76)


	//   ....[0]....
.L_76:
        /*020c*/ 	.word	0x00000060


	//   ....[1]....
        /*0210*/ 	.word	0x00000320


	//   ....[2]....
        /*0214*/ 	.word	0x00003540


	//   ....[3]....
        /*0218*/ 	.word	0x00004c80


	//   ....[4]....
        /*021c*/ 	.word	0x00006d20


	//   ....[5]....
        /*0220*/ 	.word	0x000075d0


	//   ....[6]....
        /*0224*/ 	.word	0x0000b690


	//   ....[7]....
        /*0228*/ 	.word	0x0000b900


	//----- nvinfo : EIATTR_VRC_CTA_INIT_COUNT
	.align		4
.L_77:
        /*022c*/ 	.byte	0x02, 0x4a
        /*022e*/ 	.byte	0x80
	.zero		1


	//----- nvinfo : EIATTR_MBARRIER_INSTR_OFFSETS
	.align		4
        /*0230*/ 	.byte	0x04, 0x39
        /*0232*/ 	.short	(.L_79 - .L_78)


	//   ....[0]....
.L_78:
        /*0234*/ 	.word	0x000021c0
        /*0238*/ 	.word	0x000000ff
        /*023c*/ 	.word	0x0000c000
        /*0240*/ 	.short	0x0100
        /*0242*/ 	.byte	0x12
	.zero		1


	//   ....[1]....
        /*0244*/ 	.word	0x00002660
        /*0248*/ 	.word	0x000000ff
        /*024c*/ 	.word	0x0000c008
        /*0250*/ 	.short	0x0100
        /*0252*/ 	.byte	0x12
	.zero		1


	//   ....[2]....
        /*0254*/ 	.word	0x000028c0
        /*0258*/ 	.word	0x000000ff
        /*025c*/ 	.word	0x00008000
        /*0260*/ 	.short	0x0100
        /*0262*/ 	.byte	0x12
	.zero		1


	//   ....[3]....
        /*0264*/ 	.word	0x00002b10
        /*0268*/ 	.word	0x000000ff
        /*026c*/ 	.word	0x00008000
        /*0270*/ 	.short	0x010a
        /*0272*/ 	.byte	0x12
	.zero		1


	//   ....[4]....
        /*0274*/ 	.word	0x00002c60
        /*0278*/ 	.word	0x000000ff
        /*027c*/ 	.word	0x00008000
        /*0280*/ 	.short	0x0108
        /*0282*/ 	.byte	0x12
	.zero		1


	//   ....[5]....
        /*0284*/ 	.word	0x00005ee0
        /*0288*/ 	.word	0x000000ff
        /*028c*/ 	.word	0x0000c010
        /*0290*/ 	.short	0x0100
        /*0292*/ 	.byte	0x12
	.zero		1


	//   ....[6]....
        /*0294*/ 	.word	0x00006060
        /*0298*/ 	.word	0x000000ff
        /*029c*/ 	.word	0x0000c010
        /*02a0*/ 	.short	0x010a
        /*02a2*/ 	.byte	0x12
	.zero		1


	//   ....[7]....
        /*02a4*/ 	.word	0x00006340
        /*02a8*/ 	.word	0x000000ff
        /*02ac*/ 	.word	0x0000c010
        /*02b0*/ 	.short	0x0108
        /*02b2*/ 	.byte	0x12
	.zero		1


	//   ....[8]....
        /*02b4*/ 	.word	0x000074a0
        /*02b8*/ 	.word	0x000000ff
        /*02bc*/ 	.word	0x00000000
        /*02c0*/ 	.short	0x010a
        /*02c2*/ 	.byte	0x20
	.zero		1


	//   ....[9]....
        /*02c4*/ 	.word	0x000085c0
        /*02c8*/ 	.word	0x000000ff
        /*02cc*/ 	.word	0x00000000
        /*02d0*/ 	.short	0x010a
        /*02d2*/ 	.byte	0x20
	.zero		1


	//   ....[10]....
        /*02d4*/ 	.word	0x00008640
        /*02d8*/ 	.word	0x000000ff
        /*02dc*/ 	.word	0x0000c000
        /*02e0*/ 	.short	0x0108
        /*02e2*/ 	.byte	0x12
	.zero		1


	//   ....[11]....
        /*02e4*/ 	.word	0x00008670
        /*02e8*/ 	.word	0x000000ff
        /*02ec*/ 	.word	0x0000c008
        /*02f0*/ 	.short	0x0108
        /*02f2*/ 	.byte	0x12
	.zero		1


	//   ....[12]....
        /*02f4*/ 	.word	0x0000b920
        /*02f8*/ 	.word	0x000000ff
        /*02fc*/ 	.word	0x00008000
        /*0300*/ 	.short	0x010a
        /*0302*/ 	.byte	0x12
	.zero		1


	//   ....[13]....
        /*0304*/ 	.word	0x0000b950
        /*0308*/ 	.word	0x000000ff
        /*030c*/ 	.word	0x0000c010
        /*0310*/ 	.short	0x010a
        /*0312*/ 	.byte	0x12
	.zero		1


	//   ....[14]....
        /*0314*/ 	.word	0x0000b980
        /*0318*/ 	.word	0x000000ff
        /*031c*/ 	.word	0x00000000
        /*0320*/ 	.short	0x010a
        /*0322*/ 	.byte	0x20
	.zero		1


	//   ....[15]....
        /*0324*/ 	.word	0x0000b9b0
        /*0328*/ 	.word	0x000000ff
        /*032c*/ 	.word	0x00000000
        /*0330*/ 	.short	0x010a
        /*0332*/ 	.byte	0x20
	.zero		1


	//----- nvinfo : EIATTR_NUM_MBARRIERS
	.align		4
.L_79:
        /*0334*/ 	.byte	0x03, 0x38
        /*0336*/ 	.short	0xffff


	//----- nvinfo : EIATTR_EXIT_INSTR_OFFSETS
	.align		4
        /*0338*/ 	.byte	0x04, 0x1c
        /*033a*/ 	.short	(.L_81 - .L_80)


	//   ....[0]....
.L_80:
        /*033c*/ 	.word	0x0000b910


	//----- nvinfo : EIATTR_REQNTID
	.align		4
.L_81:
        /*0340*/ 	.byte	0x04, 0x10
        /*0342*/ 	.short	(.L_83 - .L_82)
.L_82:
        /*0344*/ 	.word	0x00000100
        /*0348*/ 	.word	0x00000001
        /*034c*/ 	.word	0x00000001


	//----- nvinfo : EIATTR_CRS_STACK_SIZE
	.align		4
.L_83:
        /*0350*/ 	.byte	0x04, 0x1e
        /*0352*/ 	.short	(.L_85 - .L_84)
.L_84:
        /*0354*/ 	.word	0x00000000


	//----- nvinfo : EIATTR_CBANK_PARAM_SIZE
	.align		4
.L_85:
        /*0358*/ 	.byte	0x03, 0x19
        /*035a*/ 	.short	0x0088


	//----- nvinfo : EIATTR_PARAM_CBANK
	.align		4
        /*035c*/ 	.byte	0x04, 0x0a
        /*035e*/ 	.short	(.L_87 - .L_86)
	.align		4
.L_86:
        /*0360*/ 	.word	index@(.nv.constant0.attn_fwd)
        /*0364*/ 	.short	0x0380
        /*0366*/ 	.short	0x0088


	//----- nvinfo : EIATTR_SW_WAR
	.align		4
.L_87:
        /*0368*/ 	.byte	0x04, 0x36
        /*036a*/ 	.short	(.L_89 - .L_88)
.L_88:
        /*036c*/ 	.word	0x00000008
.L_89:


//--------------------- .nv.compat                --------------------------
	.section	.nv.compat,"",@"SHT_CUDA_COMPAT_INFO"
	.align	4
        /*0000*/ 	.byte	0x02, 0x02, 0x02, 0x00, 0x02, 0x05, 0x05, 0x00, 0x02, 0x03, 0x00, 0x00, 0x02, 0x06, 0x01, 0x00


//--------------------- .nv.callgraph             --------------------------
	.section	.nv.callgraph,"",@"SHT_CUDA_CALLGRAPH"
	.align	4
	.sectionentsize	8
	.align		4
        /*0000*/ 	.word	0x00000000
	.align		4
        /*0004*/ 	.word	0xffffffff
	.align		4
        /*0008*/ 	.word	0x00000000
	.align		4
        /*000c*/ 	.word	0xfffffffe
	.align		4
        /*0010*/ 	.word	0x00000000
	.align		4
        /*0014*/ 	.word	0xfffffffd
	.align		4
        /*0018*/ 	.word	0x00000000
	.align		4
        /*001c*/ 	.word	0xfffffffc


//--------------------- .nv.constant4             --------------------------
	.section	.nv.constant4,"a",@progbits
	.align	8
	.align		8
.nv.constant4:
        /*0000*/ 	.dword	_$_str


//--------------------- .text.attn_fwd            --------------------------
	.section	.text.attn_fwd,"ax",@progbits
	.align	128
        .global         attn_fwd
        .type           attn_fwd,@function
        .size           attn_fwd,(.L_x_30 - attn_fwd)
        .other          attn_fwd,@"STO_CUDA_ENTRY STV_DEFAULT"
attn_fwd:
.text.attn_fwd:
[----:B------:R-:W0:Y:S01]  /*0000*/  LDC R1, c[0x0][0x37c] ;  /* 0x0000df00ff017b82 */ /* 0x000e220000000800 */
[----:B------:R-:W1:Y:S02]  /*0010*/  S2R R0, SR_TID.X ;  /* 0x0000000000007919 */ /* 0x000e640000002100 */
[----:B-1----:R-:W-:-:S13]  /*0020*/  ISETP.GE.U32.AND P0, PT, R0, 0x20, PT ;  /* 0x000000200000780c */ /* 0x002fda0003f06070 */
[----:B------:R-:W-:Y:S02]  /*0030*/  VOTEU.ANY UP0, P0 ;  /* 0x0000000000ff7886 */ /* 0x000fe40000000100 */
[----:B0-----:R-:W-:Y:S05]  /*0040*/  BRA.U UP0, `(.L_x_0) ;  /* 0x0000000100b87547 */ /* 0x001fea000b800000 */
[----:B------:R-:W0:Y:S01]  /*0050*/  S2UR UR6, SR_CgaCtaId ;  /* 0x00000000000679c3 */ /* 0x000e220000008800 */
[----:B------:R-:W-:Y:S01]  /*0060*/  NOP ;  /* 0x0000000000007918 */ /* 0x000fe20000000000 */
[----:B------:R-:W-:Y:S02]  /*0070*/  UMOV UR4, 0x40 ;  /* 0x0000004000047882 */ /* 0x000fe40000000000 */
[----:B0-----:R-:W-:-:S09]  /*0080*/  ULEA UR4, UR6, UR4, 0x18 ;  /* 0x0000000406047291 */ /* 0x001fd2000f8ec0ff */
[----:B------:R-:W0:Y:S01]  /*0090*/  LDS.U8 R2, [UR4] ;  /* 0x00000004ff027984 */ /* 0x000e220008000000 */
[----:B------:R-:W-:Y:S02]  /*00a0*/  UMOV UR4, 0x400 ;  /* 0x0000040000047882 */ /* 0x000fe40000000000 */
[----:B------:R-:W-:Y:S01]  /*00b0*/  ULEA UR4, UR6, UR4, 0x18 ;  /* 0x0000000406047291 */ /* 0x000fe2000f8ec0ff */
[----:B0-----:R-:W-:-:S13]  /*00c0*/  ISETP.NE.AND P0, PT, R2, RZ, PT ;  /* 0x000000ff0200720c */ /* 0x001fda0003f05270 */
[----:B------:R-:W-:Y:S05]  /*00d0*/  @P0 BRA `(.L_x_1) ;  /* 0x00000000007c0947 */ /* 0x000fea0003800000 */
[----:B------:R-:W-:-:S13]  /*00e0*/  ELECT P0, URZ, PT ;  /* 0x0000000000ff782f */ /* 0x000fda0003800000 */
[----:B------:R-:W-:Y:S05]  /*00f0*/  @!P0 BRA `(.L_x_2) ;  /* 0x0000000000848947 */ /* 0x000fea0003800000 */
[----:B------:R-:W-:Y:S01]  /*0100*/  UMOV UR5, 0x8 ;  /* 0x0000000800057882 */ /* 0x000fe20000000000 */
[----:B------:R-:W-:Y:S02]  /*0110*/  IMAD.MOV.U32 R5, RZ, RZ, 0x1 ;  /* 0x00000001ff057424 */ /* 0x000fe400078e00ff */
[----:B------:R-:W-:Y:S02]  /*0120*/  IMAD.MOV.U32 R3, RZ, RZ, 0xff ;  /* 0x000000ffff037424 */ /* 0x000fe400078e00ff */
[----:B------:R-:W-:Y:S04]  /*0130*/  DEPBAR.LE SB0, 0x36 ;  /* 0x00008d800000791a */ /* 0x000fe80000000000 */
[----:B------:R-:W0:Y:S02]  /*0140*/  UTCATOMSWS.FIND_AND_SET.ALIGN UP1, UR5, UR5 ;  /* 0x00000005000575e3 */ /* 0x000e240008020800 */
[----:B0-----:R-:W-:-:S04]  /*0150*/  PLOP3.LUT P0, PT, PT, PT, UP1, 0x80, 0x8 ;  /* 0x000000000008781c */ /* 0x001fc80003f0f018 */
[----:B------:R-:W-:-:S04]  /*0160*/  SEL R2, RZ, 0xffffffff, !P0 ;  /* 0xffffffffff027807 */ /* 0x000fc80004000000 */
[----:B------:R-:W-:Y:S01]  /*0170*/  ISETP.NE.AND P0, PT, R2, RZ, PT ;  /* 0x000000ff0200720c */ /* 0x000fe20003f05270 */
[----:B------:R-:W-:-:S12]  /*0180*/  IMAD.U32 R2, RZ, RZ, UR5 ;  /* 0x00000005ff027e24 */ /* 0x000fd8000f8e00ff */
[----:B------:R-:W-:Y:S05]  /*0190*/  @P0 BRA `(.L_x_3) ;  /* 0x0000000000240947 */ /* 0x000fea0003800000 */
.L_x_4:
[----:B------:R-:W-:Y:S05]  /*01a0*/  NANOSLEEP 0x64 ;  /* 0x000000640000795d */ /* 0x000fea0003800000 */
[----:B------:R-:W-:-:S05]  /*01b0*/  UMOV UR5, 0x8 ;  /* 0x0000000800057882 */ /* 0x000fca0000000000 */
[----:B------:R-:W-:Y:S04]  /*01c0*/  DEPBAR.LE SB0, 0x36 ;  /* 0x00008d800000791a */ /* 0x000fe80000000000 */
[----:B------:R-:W0:Y:S02]  /*01d0*/  UTCATOMSWS.FIND_AND_SET.ALIGN UP1, UR5, UR5 ;  /* 0x00000005000575e3 */ /* 0x000e240008020800 */
[----:B0-----:R-:W-:-:S04]  /*01e0*/  PLOP3.LUT P0, PT, PT, PT, UP1, 0x80, 0x8 ;  /* 0x000000000008781c */ /* 0x001fc80003f0f018 */
[----:B------:R-:W-:-:S04]  /*01f0*/  SEL R2, RZ, 0xffffffff, !P0 ;  /* 0xffffffffff027807 */ /* 0x000fc80004000000 */
[----:B------:R-:W-:Y:S01]  /*0200*/  ISETP.NE.AND P0, PT, R2, RZ, PT ;  /* 0x000000ff0200720c */ /* 0x000fe20003f05270 */
[----:B------:R-:W-:-:S12]  /*0210*/  IMAD.U32 R2, RZ, RZ, UR5 ;  /* 0x00000005ff027e24 */ /* 0x000fd8000f8e00ff */
[----:B------:R-:W-:Y:S05]  /*0220*/  @!P0 BRA `(.L_x_4) ;  /* 0xfffffffc00dc8947 */ /* 0x000fea000383ffff */
.L_x_3:
[C---:B------:R-:W-:Y:S01]  /*0230*/  VIADD R4, R2.reuse, 0x10 ;  /* 0x0000001002047836 */ /* 0x040fe20000000000 */
[----:B------:R-:W-:Y:S01]  /*0240*/  UMOV UR5, 0x50 ;  /* 0x0000005000057882 */ /* 0x000fe20000000000 */
[----:B------:R-:W-:Y:S01]  /*0250*/  SHF.L.U32 R3, R3, R2, RZ ;  /* 0x0000000203037219 */ /* 0x000fe200000006ff */
[----:B------:R-:W-:Y:S01]  /*0260*/  ULEA UR5, UR6, UR5, 0x18 ;  /* 0x0000000506057291 */ /* 0x000fe2000f8ec0ff */
[----:B------:R-:W-:Y:S01]  /*0270*/  IMAD.SHL.U32 R2, R2, 0x20, RZ ;  /* 0x0000002002027824 */ /* 0x000fe200078e00ff */
[----:B------:R-:W-:-:S04]  /*0280*/  SHF.L.U32 R4, R5, R4, RZ ;  /* 0x0000000405047219 */ /* 0x000fc800000006ff */
[----:B------:R-:W-:-:S05]  /*0290*/  LOP3.LUT R3, R4, R3, RZ, 0xfc, !PT ;  /* 0x0000000304037212 */ /* 0x000fca00078efcff */
[----:B------:R0:W-:Y:S04]  /*02a0*/  ATOMS.OR RZ, [UR5], R3 ;  /* 0x00000003ffff798c */ /* 0x0001e8000b000005 */
[----:B------:R0:W-:Y:S01]  /*02b0*/  STS [UR4], R2 ;  /* 0x00000002ff007988 */ /* 0x0001e20008000804 */
[----:B------:R-:W-:Y:S05]  /*02c0*/  BRA `(.L_x_2) ;  /* 0x0000000000107947 */ /* 0x000fea0003800000 */
.L_x_1:
[----:B------:R-:W-:Y:S01]  /*02d0*/  IMAD.MOV.U32 R3, RZ, RZ, -0x1 ;  /* 0xffffffffff037424 */ /* 0x000fe200078e00ff */
[----:B------:R-:W-:-:S04]  /*02e0*/  MOV R2, 0x310 ;  /* 0x0000031000027802 */ /* 0x000fc80000000f00 */
[----:B------:R0:W-:Y:S03]  /*02f0*/  STS [UR4], R3 ;  /* 0x00000003ff007988 */ /* 0x0001e60008000804 */
[----:B0-----:R-:W-:Y:S05]  /*0300*/  CALL.REL.NOINC `($__internal_1_$__cuda_sm10x_tcgen05_guardrail_trap_phase_invalid_during_alloc) ;  /* 0x000000b400c07944 */ /* 0x001fea0003c00000 */
.L_x_2:
[----:B------:R-:W-:Y:S05]  /*0310*/  WARPSYNC.ALL ;  /* 0x0000000000007948 */ /* 0x000fea0003800000 */
[----:B------:R-:W-:Y:S01]  /*0320*/  NOP ;  /* 0x0000000000007918 */ /* 0x000fe20000000000 */
.L_x_0:
[----:B------:R-:W1:Y:S01]  /*0330*/  S2UR UR19, SR_CTAID.X ;  /* 0x00000000001379c3 */ /* 0x000e620000002500 */
[----:B------:R-:W2:Y:S01]  /*0340*/  LDCU.64 UR4, c[0x0][0x3b0] ;  /* 0x00007600ff0477ac */ /* 0x000ea20008000a00 */
[----:B------:R-:W-:Y:S01]  /*0350*/  SHF.R.U32.HI R36, RZ, 0x7, R0 ;  /* 0x00000007ff247819 */ /* 0x000fe20000011600 */
[----:B------:R-:W-:-:S03]  /*0360*/  UMOV UR18, 0x400 ;  /* 0x0000040000127882 */ /* 0x000fc60000000000 */
[----:B------:R-:W-:Y:S01]  /*0370*/  SGXT.U32 R36, R36, 0x1 ;  /* 0x000000012424781a */ /* 0x000fe20000000000 */
[----:B------:R-:W3:Y:S01]  /*0380*/  LDCU.64 UR36, c[0x0][0x358] ;  /* 0x00006b00ff2477ac */ /* 0x000ee20008000a00 */
[----:B------:R-:W4:Y:S08]  /*0390*/  S2UR UR6, SR_CgaCtaId ;  /* 0x00000000000679c3 */ /* 0x000f300000008800 */
[----:B------:R-:W0:Y:S08]  /*03a0*/  LDC R41, c[0x0][0x3b8] ;  /* 0x0000ee00ff297b82 */ /* 0x000e300000000800 */
[----:B------:R-:W0:Y:S01]  /*03b0*/  S2UR UR20, SR_CTAID.Y ;  /* 0x00000000001479c3 */ /* 0x000e220000002600 */
[----:B-1----:R-:W-:-:S06]  /*03c0*/  USHF.L.U32 UR19, UR19, 0x7, URZ ;  /* 0x0000000713137899 */ /* 0x002fcc00080006ff */
[----:B0-----:R-:W-:Y:S01]  /*03d0*/  IMAD.U32 R3, RZ, RZ, UR19 ;  /* 0x00000013ff037e24 */ /* 0x001fe2000f8e00ff */
[----:B------:R-:W0:Y:S01]  /*03e0*/  LDC.64 R38, c[0x0][0x380] ;  /* 0x0000e000ff267b82 */ /* 0x000e220000000a00 */
[----:B----4-:R-:W-:-:S07]  /*03f0*/  ULEA UR18, UR6, UR18, 0x18 ;  /* 0x0000001206127291 */ /* 0x010fce000f8ec0ff */
[----:B------:R-:W-:Y:S01]  /*0400*/  BAR.SYNC.DEFER_BLOCKING 0x0 ;  /* 0x0000000000007b1d */ /* 0x000fe20000010000 */
[----:B------:R-:W-:Y:S01]  /*0410*/  LOP3.LUT R2, R3, 0x7f, R0, 0xf8, !PT ;  /* 0x0000007f03027812 */ /* 0x000fe200078ef800 */
[----:B------:R-:W-:-:S06]  /*0420*/  IMAD R4, R36, R41, RZ ;  /* 0x0000002924047224 */ /* 0x000fcc00078e02ff */
[----:B------:R-:W1:Y:S01]  /*0430*/  LDC.64 R94, c[0x0][0x3c0] ;  /* 0x0000f000ff5e7b82 */ /* 0x000e620000000a00 */
[----:B--2---:R-:W-:Y:S02]  /*0440*/  IMAD R3, R2, UR5, RZ ;  /* 0x0000000502037c24 */ /* 0x004fe4000f8e02ff */
[----:B------:R-:W-:-:S03]  /*0450*/  IMAD R12, R41, 0x2, R4 ;  /* 0x00000002290c7824 */ /* 0x000fc600078e0204 */
[----:B------:R-:W-:Y:S01]  /*0460*/  SHF.R.S32.HI R6, RZ, 0x1f, R3 ;  /* 0x0000001fff067819 */ /* 0x000fe20000011403 */
[----:B------:R-:W-:Y:S01]  /*0470*/  UIMAD UR4, UR20, UR4, URZ ;  /* 0x00000004140472a4 */ /* 0x000fe2000f8e02ff */
[C---:B------:R-:W-:Y:S01]  /*0480*/  IMAD R14, R41.reuse, 0x2, R12 ;  /* 0x00000002290e7824 */ /* 0x040fe200078e020c */
[----:B------:R-:W2:Y:S02]  /*0490*/  LDC.64 R96, c[0x0][0x388] ;  /* 0x0000e200ff607b82 */ /* 0x000ea40000000a00 */
[----:B------:R-:W-:Y:S01]  /*04a0*/  USHF.R.S32.HI UR5, URZ, 0x1f, UR4 ;  /* 0x0000001fff057899 */ /* 0x000fe20008011404 */
[----:B------:R-:W-:Y:S01]  /*04b0*/  IMAD R16, R41, 0x2, R14 ;  /* 0x0000000229107824 */ /* 0x000fe200078e020e */
[----:B0-----:R-:W-:Y:S01]  /*04c0*/  IADD3 R38, P0, P1, R3, UR4, R38 ;  /* 0x0000000403267c10 */ /* 0x001fe2000f91e026 */
[----:B------:R-:W0:Y:S02]  /*04d0*/  LDS R61, [UR18] ;  /* 0x00000012ff3d7984 */ /* 0x000e240008000800 */
[C---:B------:R-:W-:Y:S01]  /*04e0*/  IMAD R18, R41.reuse, 0x2, R16 ;  /* 0x0000000229127824 */ /* 0x040fe200078e0210 */
[----:B------:R-:W-:Y:S01]  /*04f0*/  IADD3.X R37, PT, PT, R6, UR5, R39, P0, P1 ;  /* 0x0000000506257c10 */ /* 0x000fe200087e2427 */
[----:B------:R-:W4:Y:S01]  /*0500*/  LDCU UR4, c[0x0][0x3c8] ;  /* 0x00007900ff0477ac */ /* 0x000f220008000800 */
[----:B------:R-:W-:Y:S01]  /*0510*/  BAR.SYNC.DEFER_BLOCKING 0x0 ;  /* 0x0000000000007b1d */ /* 0x000fe20000010000 */
[-C--:B------:R-:W-:Y:S01]  /*0520*/  IADD3 R6, P0, PT, R4, R38.reuse, RZ ;  /* 0x0000002604067210 */ /* 0x080fe20007f1e0ff */
[----:B------:R-:W-:Y:S01]  /*0530*/  IMAD R20, R41, 0x2, R18 ;  /* 0x0000000229147824 */ /* 0x000fe200078e0212 */
[----:B------:R-:W-:-:S02]  /*0540*/  IADD3 R8, P1, PT, R12, R38, RZ ;  /* 0x000000260c087210 */ /* 0x000fc40007f3e0ff */
[-C--:B------:R-:W-:Y:S02]  /*0550*/  LEA.HI.X.SX32 R7, R4, R37.reuse, 0x1, P0 ;  /* 0x0000002504077211 */ /* 0x080fe400000f0eff */
[-C--:B------:R-:W-:Y:S01]  /*0560*/  IADD3 R10, P0, PT, R14, R38.reuse, RZ ;  /* 0x000000260e0a7210 */ /* 0x080fe20007f1e0ff */
[C---:B------:R-:W-:Y:S01]  /*0570*/  IMAD R22, R41.reuse, 0x2, R20 ;  /* 0x0000000229167824 */ /* 0x040fe200078e0214 */
[-C--:B------:R-:W-:Y:S02]  /*0580*/  LEA.HI.X.SX32 R9, R12, R37.reuse, 0x1, P1 ;  /* 0x000000250c097211 */ /* 0x080fe400008f0eff */
[-C--:B------:R-:W-:Y:S02]  /*0590*/  LEA.HI.X.SX32 R11, R14, R37.reuse, 0x1, P0 ;  /* 0x000000250e0b7211 */ /* 0x080fe400000f0eff */
[-C--:B------:R-:W-:Y:S02]  /*05a0*/  IADD3 R12, P1, PT, R16, R38.reuse, RZ ;  /* 0x00000026100c7210 */ /* 0x080fe40007f3e0ff */
[----:B------:R-:W-:Y:S01]  /*05b0*/  IADD3 R14, P0, PT, R18, R38, RZ ;  /* 0x00000026120e7210 */ /* 0x000fe20007f1e0ff */
[----:B------:R-:W-:Y:S01]  /*05c0*/  IMAD R24, R41, 0x2, R22 ;  /* 0x0000000229187824 */ /* 0x000fe200078e0216 */
[----:B------:R-:W-:-:S02]  /*05d0*/  LEA.HI.X.SX32 R13, R16, R37, 0x1, P1 ;  /* 0x00000025100d7211 */ /* 0x000fc400008f0eff */
[-C--:B------:R-:W-:Y:S02]  /*05e0*/  LEA.HI.X.SX32 R15, R18, R37.reuse, 0x1, P0 ;  /* 0x00000025120f7211 */ /* 0x080fe400000f0eff */
[CC--:B------:R-:W-:Y:S01]  /*05f0*/  IADD3 R16, P0, PT, R20.reuse, R38.reuse, RZ ;  /* 0x0000002614107210 */ /* 0x0c0fe20007f1e0ff */
[----:B------:R-:W-:Y:S01]  /*0600*/  IMAD R26, R41, 0x2, R24 ;  /* 0x00000002291a7824 */ /* 0x000fe200078e0218 */
[----:B---3--:R-:W5:Y:S02]  /*0610*/  LDG.E.U8 R3, desc[UR36][R6.64] ;  /* 0x0000002406037981 */ /* 0x008f64000c1e1100 */
[----:B------:R-:W-:Y:S02]  /*0620*/  LEA.HI.X.SX32 R17, R20, R37, 0x1, P0 ;  /* 0x0000002514117211 */ /* 0x000fe400000f0eff */
[-C--:B------:R-:W-:Y:S01]  /*0630*/  IADD3 R18, P0, PT, R22, R38.reuse, RZ ;  /* 0x0000002616127210 */ /* 0x080fe20007f1e0ff */
[----:B------:R-:W5:Y:S01]  /*0640*/  LDG.E.U8 R4, desc[UR36][R8.64] ;  /* 0x0000002408047981 */ /* 0x000f62000c1e1100 */
[----:B------:R-:W-:-:S02]  /*0650*/  IADD3 R20, P1, PT, R24, R38, RZ ;  /* 0x0000002618147210 */ /* 0x000fc40007f3e0ff */
[----:B------:R-:W-:Y:S01]  /*0660*/  LEA.HI.X.SX32 R19, R22, R37, 0x1, P0 ;  /* 0x0000002516137211 */ /* 0x000fe200000f0eff */
[----:B------:R-:W5:Y:S04]  /*0670*/  LDG.E.U8 R5, desc[UR36][R10.64] ;  /* 0x000000240a057981 */ /* 0x000f68000c1e1100 */
[----:B------:R3:W5:Y:S01]  /*0680*/  LDG.E.U8 R6, desc[UR36][R12.64] ;  /* 0x000000240c067981 */ /* 0x000762000c1e1100 */
[----:B------:R-:W-:-:S03]  /*0690*/  IADD3 R22, P0, PT, R26, R38, RZ ;  /* 0x000000261a167210 */ /* 0x000fc60007f1e0ff */
[----:B------:R0:W5:Y:S01]  /*06a0*/  LDG.E.U8 R7, desc[UR36][R14.64] ;  /* 0x000000240e077981 */ /* 0x000162000c1e1100 */
[----:B------:R-:W-:-:S03]  /*06b0*/  LEA.HI.X.SX32 R21, R24, R37, 0x1, P1 ;  /* 0x0000002518157211 */ /* 0x000fc600008f0eff */
[----:B------:R1:W5:Y:S01]  /*06c0*/  LDG.E.U8 R8, desc[UR36][R16.64] ;  /* 0x0000002410087981 */ /* 0x000362000c1e1100 */
[C---:B---3--:R-:W-:Y:S01]  /*06d0*/  IMAD R12, R41.reuse, 0x2, R26 ;  /* 0x00000002290c7824 */ /* 0x048fe200078e021a */
[-C--:B------:R-:W-:Y:S02]  /*06e0*/  LEA.HI.X.SX32 R23, R26, R37.reuse, 0x1, P0 ;  /* 0x000000251a177211 */ /* 0x080fe400000f0eff */
[----:B------:R3:W5:Y:S01]  /*06f0*/  LDG.E.U8 R9, desc[UR36][R18.64] ;  /* 0x0000002412097981 */ /* 0x000762000c1e1100 */
[C---:B0-----:R-:W-:Y:S01]  /*0700*/  IMAD R14, R41.reuse, 0x2, R12 ;  /* 0x00000002290e7824 */ /* 0x041fe200078e020c */
[C---:B------:R-:W-:Y:S02]  /*0710*/  IADD3 R24, P0, PT, R12.reuse, R38, RZ ;  /* 0x000000260c187210 */ /* 0x040fe40007f1e0ff */
[----:B------:R0:W5:Y:S01]  /*0720*/  LDG.E.U8 R10, desc[UR36][R20.64] ;  /* 0x00000024140a7981 */ /* 0x000162000c1e1100 */
[----:B------:R-:W-:Y:S01]  /*0730*/  IMAD R28, R41, 0x2, R14 ;  /* 0x00000002291c7824 */ /* 0x000fe200078e020e */
[----:B------:R-:W-:-:S02]  /*0740*/  LEA.HI.X.SX32 R25, R12, R37, 0x1, P0 ;  /* 0x000000250c197211 */ /* 0x000fc400000f0eff */
[----:B------:R0:W5:Y:S01]  /*0750*/  LDG.E.U8 R11, desc[UR36][R22.64] ;  /* 0x00000024160b7981 */ /* 0x000162000c1e1100 */
[-C--:B-1----:R-:W-:Y:S01]  /*0760*/  IADD3 R16, P0, PT, R14, R38.reuse, RZ ;  /* 0x000000260e107210 */ /* 0x082fe20007f1e0ff */
[C---:B------:R-:W-:Y:S01]  /*0770*/  IMAD R30, R41.reuse, 0x2, R28 ;  /* 0x00000002291e7824 */ /* 0x040fe200078e021c */
[-C--:B------:R-:W-:Y:S01]  /*0780*/  IADD3 R26, P1, PT, R28, R38.reuse, RZ ;  /* 0x000000261c1a7210 */ /* 0x080fe20007f3e0ff */
[----:B------:R1:W5:Y:S01]  /*0790*/  LDG.E.U8 R12, desc[UR36][R24.64] ;  /* 0x00000024180c7981 */ /* 0x000362000c1e1100 */
[-C--:B------:R-:W-:Y:S02]  /*07a0*/  LEA.HI.X.SX32 R17, R14, R37.reuse, 0x1, P0 ;  /* 0x000000250e117211 */ /* 0x080fe400000f0eff */
[-C--:B------:R-:W-:Y:S01]  /*07b0*/  LEA.HI.X.SX32 R27, R28, R37.reuse, 0x1, P1 ;  /* 0x000000251c1b7211 */ /* 0x080fe200008f0eff */
[C---:B------:R-:W-:Y:S01]  /*07c0*/  IMAD R28, R41.reuse, 0x2, R30 ;  /* 0x00000002291c7824 */ /* 0x040fe200078e021e */
[CC--:B---3--:R-:W-:Y:S01]  /*07d0*/  IADD3 R18, P0, PT, R30.reuse, R38.reuse, RZ ;  /* 0x000000261e127210 */ /* 0x0c8fe20007f1e0ff */
[----:B------:R-:W5:Y:S03]  /*07e0*/  LDG.E.U8 R13, desc[UR36][R16.64] ;  /* 0x00000024100d7981 */ /* 0x000f66000c1e1100 */
[-C--:B------:R-:W-:Y:S01]  /*07f0*/  LEA.HI.X.SX32 R19, R30, R37.reuse, 0x1, P0 ;  /* 0x000000251e137211 */ /* 0x080fe200000f0eff */
[C---:B------:R-:W-:Y:S01]  /*0800*/  IMAD R30, R41.reuse, 0x2, R28 ;  /* 0x00000002291e7824 */ /* 0x040fe200078e021c */
[CC--:B0-----:R-:W-:Y:S01]  /*0810*/  IADD3 R20, P0, PT, R28.reuse, R38.reuse, RZ ;  /* 0x000000261c147210 */ /* 0x0c1fe20007f1e0ff */
[----:B------:R0:W5:Y:S03]  /*0820*/  LDG.E.U8 R14, desc[UR36][R26.64] ;  /* 0x000000241a0e7981 */ /* 0x000166000c1e1100 */
[-C--:B------:R-:W-:Y:S01]  /*0830*/  LEA.HI.X.SX32 R21, R28, R37.reuse, 0x1, P0 ;  /* 0x000000251c157211 */ /* 0x080fe200000f0eff */
[C---:B------:R-:W-:Y:S01]  /*0840*/  IMAD R28, R41.reuse, 0x2, R30 ;  /* 0x00000002291c7824 */ /* 0x040fe200078e021e */
[-C--:B------:R-:W-:Y:S01]  /*0850*/  IADD3 R22, P0, PT, R30, R38.reuse, RZ ;  /* 0x000000261e167210 */ /* 0x080fe20007f1e0ff */
[----:B------:R-:W5:Y:S02]  /*0860*/  LDG.E.U8 R15, desc[UR36][R18.64] ;  /* 0x00000024120f7981 */ /* 0x000f64000c1e1100 */
[C---:B------:R-:W-:Y:S01]  /*0870*/  IMAD R32, R41.reuse, 0x2, R28 ;  /* 0x0000000229207824 */ /* 0x040fe200078e021c */
[----:B-1----:R-:W-:Y:S01]  /*0880*/  IADD3 R24, P1, PT, R28, R38, RZ ;  /* 0x000000261c187210 */ /* 0x002fe20007f3e0ff */
[----:B------:R-:W5:Y:S01]  /*0890*/  LDG.E.U8 R16, desc[UR36][R20.64] ;  /* 0x0000002414107981 */ /* 0x000f62000c1e1100 */
[-C--:B------:R-:W-:Y:S01]  /*08a0*/  LEA.HI.X.SX32 R23, R30, R37.reuse, 0x1, P0 ;  /* 0x000000251e177211 */ /* 0x080fe200000f0eff */
[----:B------:R-:W-:Y:S01]  /*08b0*/  IMAD R30, R41, 0x2, R32 ;  /* 0x00000002291e7824 */ /* 0x000fe200078e0220 */
[----:B------:R-:W-:-:S02]  /*08c0*/  LEA.HI.X.SX32 R25, R28, R37, 0x1, P1 ;  /* 0x000000251c197211 */ /* 0x000fc400008f0eff */
[CC--:B------:R-:W-:Y:S01]  /*08d0*/  IADD3 R28, P0, PT, R32.reuse, R38.reuse, RZ ;  /* 0x00000026201c7210 */ /* 0x0c0fe20007f1e0ff */
[C---:B------:R-:W-:Y:S01]  /*08e0*/  IMAD R34, R41.reuse, 0x2, R30 ;  /* 0x0000000229227824 */ /* 0x040fe200078e021e */
[----:B------:R-:W5:Y:S02]  /*08f0*/  LDG.E.U8 R17, desc[UR36][R22.64] ;  /* 0x0000002416117981 */ /* 0x000f64000c1e1100 */
[-C--:B------:R-:W-:Y:S01]  /*0900*/  LEA.HI.X.SX32 R29, R32, R37.reuse, 0x1, P0 ;  /* 0x00000025201d7211 */ /* 0x080fe200000f0eff */
[C---:B------:R-:W-:Y:S01]  /*0910*/  IMAD R40, R41.reuse, 0x2, R34 ;  /* 0x0000000229287824 */ /* 0x040fe200078e0222 */
[CC--:B0-----:R-:W-:Y:S01]  /*0920*/  IADD3 R26, P0, PT, R30.reuse, R38.reuse, RZ ;  /* 0x000000261e1a7210 */ /* 0x0c1fe20007f1e0ff */
[----:B------:R0:W5:Y:S02]  /*0930*/  LDG.E.U8 R18, desc[UR36][R24.64] ;  /* 0x0000002418127981 */ /* 0x000164000c1e1100 */
[----:B------:R-:W-:Y:S01]  /*0940*/  IMAD R42, R41, 0x2, R40 ;  /* 0x00000002292a7824 */ /* 0x000fe200078e0228 */
[----:B------:R-:W-:Y:S01]  /*0950*/  LEA.HI.X.SX32 R27, R30, R37, 0x1, P0 ;  /* 0x000000251e1b7211 */ /* 0x000fe200000f0eff */
[----:B------:R1:W5:Y:S01]  /*0960*/  LDG.E.U8 R19, desc[UR36][R28.64] ;  /* 0x000000241c137981 */ /* 0x000362000c1e1100 */
[----:B------:R-:W-:-:S02]  /*0970*/  IADD3 R30, P0, PT, R34, R38, RZ ;  /* 0x00000026221e7210 */ /* 0x000fc40007f1e0ff */
[-C--:B------:R-:W-:Y:S01]  /*0980*/  IADD3 R32, P1, PT, R40, R38.reuse, RZ ;  /* 0x0000002628207210 */ /* 0x080fe20007f3e0ff */
[----:B------:R3:W5:Y:S01]  /*0990*/  LDG.E.U8 R20, desc[UR36][R26.64] ;  /* 0x000000241a147981 */ /* 0x000762000c1e1100 */
[-C--:B------:R-:W-:Y:S01]  /*09a0*/  LEA.HI.X.SX32 R31, R34, R37.reuse, 0x1, P0 ;  /* 0x00000025221f7211 */ /* 0x080fe200000f0eff */
[C---:B0-----:R-:W-:Y:S01]  /*09b0*/  IMAD R24, R41.reuse, 0x2, R42 ;  /* 0x0000000229187824 */ /* 0x041fe200078e022a */
[-C--:B------:R-:W-:Y:S02]  /*09c0*/  IADD3 R34, P0, PT, R42, R38.reuse, RZ ;  /* 0x000000262a227210 */ /* 0x080fe40007f1e0ff */
[-C--:B------:R-:W-:Y:S01]  /*09d0*/  LEA.HI.X.SX32 R33, R40, R37.reuse, 0x1, P1 ;  /* 0x0000002528217211 */ /* 0x080fe200008f0eff */
[C---:B------:R-:W-:Y:S01]  /*09e0*/  IMAD R40, R41.reuse, 0x2, R24 ;  /* 0x0000000229287824 */ /* 0x040fe200078e0218 */
[----:B------:R-:W-:Y:S01]  /*09f0*/  LEA.HI.X.SX32 R35, R42, R37, 0x1, P0 ;  /* 0x000000252a237211 */ /* 0x000fe200000f0eff */
[----:B------:R0:W5:Y:S01]  /*0a00*/  LDG.E.U8 R21, desc[UR36][R30.64] ;  /* 0x000000241e157981 */ /* 0x000162000c1e1100 */
[----:B-1----:R-:W-:Y:S01]  /*0a10*/  IADD3 R28, P0, PT, R24, R38, RZ ;  /* 0x00000026181c7210 */ /* 0x002fe20007f1e0ff */
[----:B------:R-:W-:-:S02]  /*0a20*/  IMAD R46, R41, 0x2, R40 ;  /* 0x00000002292e7824 */ /* 0x000fc400078e0228 */
[----:B------:R1:W5:Y:S01]  /*0a30*/  LDG.E.U8 R22, desc[UR36][R32.64] ;  /* 0x0000002420167981 */ /* 0x000362000c1e1100 */
[-C--:B------:R-:W-:Y:S01]  /*0a40*/  LEA.HI.X.SX32 R29, R24, R37.reuse, 0x1, P0 ;  /* 0x00000025181d7211 */ /* 0x080fe200000f0eff */
[C---:B---3--:R-:W-:Y:S01]  /*0a50*/  IMAD R26, R41.reuse, 0x2, R46 ;  /* 0x00000002291a7824 */ /* 0x048fe200078e022e */
[CC--:B------:R-:W-:Y:S01]  /*0a60*/  IADD3 R42, P0, PT, R40.reuse, R38.reuse, RZ ;  /* 0x00000026282a7210 */ /* 0x0c0fe20007f1e0ff */
[----:B------:R3:W5:Y:S03]  /*0a70*/  LDG.E.U8 R23, desc[UR36][R34.64] ;  /* 0x0000002422177981 */ /* 0x000766000c1e1100 */
[-C--:B------:R-:W-:Y:S01]  /*0a80*/  LEA.HI.X.SX32 R43, R40, R37.reuse, 0x1, P0 ;  /* 0x00000025282b7211 */ /* 0x080fe200000f0eff */
[C---:B------:R-:W-:Y:S01]  /*0a90*/  IMAD R40, R41.reuse, 0x2, R26 ;  /* 0x0000000229287824 */ /* 0x040fe200078e021a */
[CC--:B0-----:R-:W-:Y:S01]  /*0aa0*/  IADD3 R30, P0, PT, R26.reuse, R38.reuse, RZ ;  /* 0x000000261a1e7210 */ /* 0x0c1fe20007f1e0ff */
[----:B------:R-:W5:Y:S03]  /*0ab0*/  LDG.E.U8 R24, desc[UR36][R28.64] ;  /* 0x000000241c187981 */ /* 0x000f66000c1e1100 */
[----:B------:R-:W-:Y:S01]  /*0ac0*/  LEA.HI.X.SX32 R31, R26, R37, 0x1, P0 ;  /* 0x000000251a1f7211 */ /* 0x000fe200000f0eff */
[----:B------:R-:W-:Y:S01]  /*0ad0*/  IMAD R48, R41, 0x2, R40 ;  /* 0x0000000229307824 */ /* 0x000fe200078e0228 */
[-C--:B-1----:R-:W-:Y:S01]  /*0ae0*/  IADD3 R32, P0, PT, R40, R38.reuse, RZ ;  /* 0x0000002628207210 */ /* 0x082fe20007f1e0ff */
[----:B------:R0:W5:Y:S01]  /*0af0*/  LDG.E.U8 R25, desc[UR36][R42.64] ;  /* 0x000000242a197981 */ /* 0x000162000c1e1100 */
[----:B------:R-:W-:-:S02]  /*0b00*/  IADD3 R44, P1, PT, R46, R38, RZ ;  /* 0x000000262e2c7210 */ /* 0x000fc40007f3e0ff */
[-C--:B------:R-:W-:Y:S01]  /*0b10*/  LEA.HI.X.SX32 R33, R40, R37.reuse, 0x1, P0 ;  /* 0x0000002528217211 */ /* 0x080fe200000f0eff */
[C---:B------:R-:W-:Y:S01]  /*0b20*/  IMAD R40, R41.reuse, 0x2, R48 ;  /* 0x0000000229287824 */ /* 0x040fe200078e0230 */
[-C--:B------:R-:W-:Y:S01]  /*0b30*/  LEA.HI.X.SX32 R45, R46, R37.reuse, 0x1, P1 ;  /* 0x000000252e2d7211 */ /* 0x080fe200008f0eff */
[----:B------:R-:W5:Y:S01]  /*0b40*/  LDG.E.U8 R27, desc[UR36][R30.64] ;  /* 0x000000241e1b7981 */ /* 0x000f62000c1e1100 */
[-C--:B---3--:R-:W-:Y:S01]  /*0b50*/  IADD3 R34, P0, PT, R48, R38.reuse, RZ ;  /* 0x0000002630227210 */ /* 0x088fe20007f1e0ff */
[C---:B------:R-:W-:Y:S01]  /*0b60*/  IMAD R50, R41.reuse, 0x2, R40 ;  /* 0x0000000229327824 */ /* 0x040fe200078e0228 */
[-C--:B------:R-:W-:Y:S01]  /*0b70*/  IADD3 R46, P1, PT, R40, R38.reuse, RZ ;  /* 0x00000026282e7210 */ /* 0x080fe20007f3e0ff */
[----:B------:R1:W5:Y:S01]  /*0b80*/  LDG.E.U8 R26, desc[UR36][R44.64] ;  /* 0x000000242c1a7981 */ /* 0x000362000c1e1100 */
[-C--:B------:R-:W-:Y:S02]  /*0b90*/  LEA.HI.X.SX32 R35, R48, R37.reuse, 0x1, P0 ;  /* 0x0000002530237211 */ /* 0x080fe400000f0eff */
[-C--:B------:R-:W-:Y:S01]  /*0ba0*/  LEA.HI.X.SX32 R47, R40, R37.reuse, 0x1, P1 ;  /* 0x00000025282f7211 */ /* 0x080fe200008f0eff */
[C---:B------:R-:W-:Y:S01]  /*0bb0*/  IMAD R40, R41.reuse, 0x2, R50 ;  /* 0x0000000229287824 */ /* 0x040fe200078e0232 */
[CC--:B0-----:R-:W-:Y:S01]  /*0bc0*/  IADD3 R42, P0, PT, R50.reuse, R38.reuse, RZ ;  /* 0x00000026322a7210 */ /* 0x0c1fe20007f1e0ff */
[----:B------:R-:W5:Y:S03]  /*0bd0*/  LDG.E.U8 R28, desc[UR36][R32.64] ;  /* 0x00000024201c7981 */ /* 0x000f66000c1e1100 */
[-C--:B------:R-:W-:Y:S01]  /*0be0*/  LEA.HI.X.SX32 R43, R50, R37.reuse, 0x1, P0 ;  /* 0x00000025322b7211 */ /* 0x080fe200000f0eff */
[C---:B------:R-:W-:Y:S01]  /*0bf0*/  IMAD R52, R41.reuse, 0x2, R40 ;  /* 0x0000000229347824 */ /* 0x040fe200078e0228 */
[CC--:B-1----:R-:W-:Y:S01]  /*0c00*/  IADD3 R44, P0, PT, R40.reuse, R38.reuse, RZ ;  /* 0x00000026282c7210 */ /* 0x0c2fe20007f1e0ff */
[----:B------:R-:W5:Y:S03]  /*0c10*/  LDG.E.U8 R30, desc[UR36][R46.64] ;  /* 0x000000242e1e7981 */ /* 0x000f66000c1e1100 */
[-C--:B------:R-:W-:Y:S01]  /*0c20*/  LEA.HI.X.SX32 R45, R40, R37.reuse, 0x1, P0 ;  /* 0x00000025282d7211 */ /* 0x080fe200000f0eff */
[C---:B------:R-:W-:Y:S01]  /*0c30*/  IMAD R40, R41.reuse, 0x2, R52 ;  /* 0x0000000229287824 */ /* 0x040fe200078e0234 */
[-C--:B------:R-:W-:Y:S01]  /*0c40*/  IADD3 R48, P0, PT, R52, R38.reuse, RZ ;  /* 0x0000002634307210 */ /* 0x080fe20007f1e0ff */
[----:B------:R0:W5:Y:S02]  /*0c50*/  LDG.E.U8 R31, desc[UR36][R42.64] ;  /* 0x000000242a1f7981 */ /* 0x000164000c1e1100 */
[----:B------:R-:W-:Y:S01]  /*0c60*/  IMAD R54, R41, 0x2, R40 ;  /* 0x0000000229367824 */ /* 0x000fe200078e0228 */
[----:B------:R-:W-:Y:S01]  /*0c70*/  IADD3 R50, P1, PT, R40, R38, RZ ;  /* 0x0000002628327210 */ /* 0x000fe20007f3e0ff */
[----:B------:R1:W5:Y:S01]  /*0c80*/  LDG.E.U8 R32, desc[UR36][R44.64] ;  /* 0x000000242c207981 */ /* 0x000362000c1e1100 */
[----:B------:R-:W-:-:S02]  /*0c90*/  LEA.HI.X.SX32 R49, R52, R37, 0x1, P0 ;  /* 0x0000002534317211 */ /* 0x000fc400000f0eff */
[-C--:B------:R-:W-:Y:S01]  /*0ca0*/  LEA.HI.X.SX32 R51, R40, R37.reuse, 0x1, P1 ;  /* 0x0000002528337211 */ /* 0x080fe200008f0eff */
[C---:B------:R-:W-:Y:S01]  /*0cb0*/  IMAD R40, R41.reuse, 0x2, R54 ;  /* 0x0000000229287824 */ /* 0x040fe200078e0236 */
[CC--:B------:R-:W-:Y:S01]  /*0cc0*/  IADD3 R52, P0, PT, R54.reuse, R38.reuse, RZ ;  /* 0x0000002636347210 */ /* 0x0c0fe20007f1e0ff */
[----:B------:R3:W5:Y:S02]  /*0cd0*/  LDG.E.U8 R33, desc[UR36][R48.64] ;  /* 0x0000002430217981 */ /* 0x000764000c1e1100 */
[C---:B0-----:R-:W-:Y:S01]  /*0ce0*/  IMAD R42, R41.reuse, 0x2, R40 ;  /* 0x00000002292a7824 */ /* 0x041fe200078e0228 */
[----:B------:R-:W-:Y:S01]  /*0cf0*/  LEA.HI.X.SX32 R53, R54, R37, 0x1, P0 ;  /* 0x0000002536357211 */ /* 0x000fe200000f0eff */
[----:B------:R-:W5:Y:S01]  /*0d00*/  LDG.E.U8 R29, desc[UR36][R34.64] ;  /* 0x00000024221d7981 */ /* 0x000f62000c1e1100 */
[----:B------:R-:W-:Y:S01]  /*0d10*/  IADD3 R46, P0, PT, R40, R38, RZ ;  /* 0x00000026282e7210 */ /* 0x000fe20007f1e0ff */
[----:B------:R-:W-:-:S03]  /*0d20*/  IMAD R56, R41, 0x2, R42 ;  /* 0x0000000229387824 */ /* 0x000fc600078e022a */
[-C--:B------:R-:W-:Y:S01]  /*0d30*/  LEA.HI.X.SX32 R47, R40, R37.reuse, 0x1, P0 ;  /* 0x00000025282f7211 */ /* 0x080fe200000f0eff */
[C---:B------:R-:W-:Y:S01]  /*0d40*/  IMAD R58, R41.reuse, 0x2, R56 ;  /* 0x00000002293a7824 */ /* 0x040fe200078e0238 */
[-C--:B-1----:R-:W-:Y:S02]  /*0d50*/  IADD3 R44, P0, PT, R42, R38.reuse, RZ ;  /* 0x000000262a2c7210 */ /* 0x082fe40007f1e0ff */
[-C--:B------:R-:W-:Y:S01]  /*0d60*/  IADD3 R54, P1, PT, R56, R38.reuse, RZ ;  /* 0x0000002638367210 */ /* 0x080fe20007f3e0ff */
[----:B------:R0:W5:Y:S01]  /*0d70*/  LDG.E.U8 R34, desc[UR36][R50.64] ;  /* 0x0000002432227981 */ /* 0x000162000c1e1100 */
[-C--:B------:R-:W-:Y:S02]  /*0d80*/  LEA.HI.X.SX32 R45, R42, R37.reuse, 0x1, P0 ;  /* 0x000000252a2d7211 */ /* 0x080fe400000f0eff */
[-C--:B------:R-:W-:Y:S01]  /*0d90*/  LEA.HI.X.SX32 R55, R56, R37.reuse, 0x1, P1 ;  /* 0x0000002538377211 */ /* 0x080fe200008f0eff */
[C---:B------:R-:W-:Y:S01]  /*0da0*/  IMAD R56, R41.reuse, 0x2, R58 ;  /* 0x0000000229387824 */ /* 0x040fe200078e023a */
[CC--:B---3--:R-:W-:Y:S01]  /*0db0*/  IADD3 R48, P0, PT, R58.reuse, R38.reuse, RZ ;  /* 0x000000263a307210 */ /* 0x0c8fe20007f1e0ff */
[----:B------:R1:W5:Y:S03]  /*0dc0*/  LDG.E.U8 R40, desc[UR36][R46.64] ;  /* 0x000000242e287981 */ /* 0x000366000c1e1100 */
[-C--:B------:R-:W-:Y:S01]  /*0dd0*/  LEA.HI.X.SX32 R49, R58, R37.reuse, 0x1, P0 ;  /* 0x000000253a317211 */ /* 0x080fe200000f0eff */
[C---:B------:R-:W-:Y:S01]  /*0de0*/  IMAD R58, R41.reuse, 0x2, R56 ;  /* 0x00000002293a7824 */ /* 0x040fe200078e0238 */
[CC--:B0-----:R-:W-:Y:S01]  /*0df0*/  IADD3 R50, P0, PT, R56.reuse, R38.reuse, RZ ;  /* 0x0000002638327210 */ /* 0x0c1fe20007f1e0ff */
[----:B------:R0:W5:Y:S02]  /*0e00*/  LDG.E.U8 R35, desc[UR36][R52.64] ;  /* 0x0000002434237981 */ /* 0x000164000c1e1100 */
[C---:B------:R-:W-:Y:S01]  /*0e10*/  IMAD R60, R41.reuse, 0x2, R58 ;  /* 0x00000002293c7824 */ /* 0x040fe200078e023a */
[----:B------:R-:W-:Y:S01]  /*0e20*/  LEA.HI.X.SX32 R51, R56, R37, 0x1, P0 ;  /* 0x0000002538337211 */ /* 0x000fe200000f0eff */
[----:B------:R3:W5:Y:S02]  /*0e30*/  LDG.E.U8 R42, desc[UR36][R54.64] ;  /* 0x00000024362a7981 */ /* 0x000764000c1e1100 */
[----:B-1----:R-:W-:Y:S01]  /*0e40*/  IMAD R46, R41, 0x2, R60 ;  /* 0x00000002292e7824 */ /* 0x002fe200078e023c */
[-C--:B------:R-:W-:Y:S01]  /*0e50*/  IADD3 R56, P1, PT, R60, R38.reuse, RZ ;  /* 0x000000263c387210 */ /* 0x080fe20007f3e0ff */
[----:B------:R1:W5:Y:S01]  /*0e60*/  LDG.E.U8 R43, desc[UR36][R48.64] ;  /* 0x00000024302b7981 */ /* 0x000362000c1e1100 */
[----:B0-----:R-:W-:-:S03]  /*0e70*/  IADD3 R52, P0, PT, R58, R38, RZ ;  /* 0x000000263a347210 */ /* 0x001fc60007f1e0ff */
[----:B------:R-:W5:Y:S01]  /*0e80*/  LDG.E.U8 R39, desc[UR36][R44.64] ;  /* 0x000000242c277981 */ /* 0x000f62000c1e1100 */
[C---:B---3--:R-:W-:Y:S01]  /*0e90*/  IMAD R54, R41.reuse, 0x2, R46 ;  /* 0x0000000229367824 */ /* 0x048fe200078e022e */
[-C--:B------:R-:W-:Y:S02]  /*0ea0*/  LEA.HI.X.SX32 R53, R58, R37.reuse, 0x1, P0 ;  /* 0x000000253a357211 */ /* 0x080fe400000f0eff */
        /* <DEDUP_REMOVED lines=9> */
[C---:B------:R-:W-:Y:S02]  /*0f40*/  IMAD R64, R41.reuse, 0x2, R62 ;  /* 0x0000000229407824 */ /* 0x040fe400078e023e */
[----:B------:R3:W5:Y:S01]  /*0f50*/  LDG.E.U8 R46, desc[UR36][R56.64] ;  /* 0x00000024382e7981 */ /* 0x000762000c1e1100 */
[-C--:B0-----:R-:W-:Y:S02]  /*0f60*/  IADD3 R50, P0, PT, R60, R38.reuse, RZ ;  /* 0x000000263c327210 */ /* 0x081fe40007f1e0ff */
[-C--:B------:R-:W-:Y:S01]  /*0f70*/  IADD3 R54, P1, PT, R62, R38.reuse, RZ ;  /* 0x000000263e367210 */ /* 0x080fe20007f3e0ff */
[----:B------:R0:W5:Y:S01]  /*0f80*/  LDG.E.U8 R154, desc[UR36][R48.64] ;  /* 0x00000024309a7981 */ /* 0x000162000c1e1100 */
[-C--:B------:R-:W-:Y:S01]  /*0f90*/  LEA.HI.X.SX32 R51, R60, R37.reuse, 0x1, P0 ;  /* 0x000000253c337211 */ /* 0x080fe200000f0eff */
[----:B------:R-:W-:Y:S01]  /*0fa0*/  IMAD R60, R41, 0x2, R64 ;  /* 0x00000002293c7824 */ /* 0x000fe200078e0240 */
[----:B-1----:R-:W-:Y:S01]  /*0fb0*/  IADD3 R52, P0, PT, R64, R38, RZ ;  /* 0x0000002640347210 */ /* 0x002fe20007f1e0ff */
[----:B------:R1:W5:Y:S01]  /*0fc0*/  LDG.E.U8 R47, desc[UR36][R58.64] ;  /* 0x000000243a2f7981 */ /* 0x000362000c1e1100 */
[----:B------:R-:W-:-:S02]  /*0fd0*/  LEA.HI.X.SX32 R55, R62, R37, 0x1, P1 ;  /* 0x000000253e377211 */ /* 0x000fc400008f0eff */
[-C--:B------:R-:W-:Y:S01]  /*0fe0*/  LEA.HI.X.SX32 R53, R64, R37.reuse, 0x1, P0 ;  /* 0x0000002540357211 */ /* 0x080fe200000f0eff */
[C---:B------:R-:W-:Y:S01]  /*0ff0*/  IMAD R62, R41.reuse, 0x2, R60 ;  /* 0x00000002293e7824 */ /* 0x040fe200078e023c */
[CC--:B---3--:R-:W-:Y:S01]  /*1000*/  IADD3 R56, P0, PT, R60.reuse, R38.reuse, RZ ;  /* 0x000000263c387210 */ /* 0x0c8fe20007f1e0ff */
[----:B------:R3:W5:Y:S03]  /*1010*/  LDG.E.U8 R156, desc[UR36][R54.64] ;  /* 0x00000024369c7981 */ /* 0x000766000c1e1100 */
[-C--:B------:R-:W-:Y:S01]  /*1020*/  LEA.HI.X.SX32 R57, R60, R37.reuse, 0x1, P0 ;  /* 0x000000253c397211 */ /* 0x080fe200000f0eff */
[C---:B------:R-:W-:Y:S01]  /*1030*/  IMAD R60, R41.reuse, 0x2, R62 ;  /* 0x00000002293c7824 */ /* 0x040fe200078e023e */
[-C--:B0-----:R-:W-:Y:S01]  /*1040*/  IADD3 R48, P0, PT, R62, R38.reuse, RZ ;  /* 0x000000263e307210 */ /* 0x081fe20007f1e0ff */
[----:B------:R0:W5:Y:S02]  /*1050*/  LDG.E.U8 R63, desc[UR36][R50.64] ;  /* 0x00000024323f7981 */ /* 0x000164000c1e1100 */
[C---:B------:R-:W-:Y:S01]  /*1060*/  IMAD R64, R41.reuse, 0x2, R60 ;  /* 0x0000000229407824 */ /* 0x040fe200078e023c */
[-C--:B-1----:R-:W-:Y:S01]  /*1070*/  IADD3 R58, P1, PT, R60, R38.reuse, RZ ;  /* 0x000000263c3a7210 */ /* 0x082fe20007f3e0ff */
[----:B------:R1:W5:Y:S02]  /*1080*/  LDG.E.U8 R65, desc[UR36][R52.64] ;  /* 0x0000002434417981 */ /* 0x000364000c1e1100 */
[C---:B---3--:R-:W-:Y:S01]  /*1090*/  IMAD R54, R41.reuse, 0x2, R64 ;  /* 0x0000000229367824 */ /* 0x048fe200078e0240 */
[-C--:B------:R-:W-:Y:S01]  /*10a0*/  LEA.HI.X.SX32 R49, R62, R37.reuse, 0x1, P0 ;  /* 0x000000253e317211 */ /* 0x080fe200000f0eff */
[----:B------:R3:W5:Y:S01]  /*10b0*/  LDG.E.U8 R158, desc[UR36][R56.64] ;  /* 0x00000024389e7981 */ /* 0x000762000c1e1100 */
[-C--:B------:R-:W-:Y:S01]  /*10c0*/  LEA.HI.X.SX32 R59, R60, R37.reuse, 0x1, P1 ;  /* 0x000000253c3b7211 */ /* 0x080fe200008f0eff */
[C---:B------:R-:W-:Y:S01]  /*10d0*/  IMAD R60, R41.reuse, 0x2, R54 ;  /* 0x00000002293c7824 */ /* 0x040fe200078e0236 */
[CC--:B0-----:R-:W-:Y:S01]  /*10e0*/  IADD3 R50, P0, PT, R64.reuse, R38.reuse, RZ ;  /* 0x0000002640327210 */ /* 0x0c1fe20007f1e0ff */
[----:B------:R-:W5:Y:S02]  /*10f0*/  LDG.E.U8 R67, desc[UR36][R48.64] ;  /* 0x0000002430437981 */ /* 0x000f64000c1e1100 */
[C---:B------:R-:W-:Y:S01]  /*1100*/  IMAD R62, R41.reuse, 0x2, R60 ;  /* 0x00000002293e7824 */ /* 0x040fe200078e023c */
[-C--:B------:R-:W-:Y:S01]  /*1110*/  LEA.HI.X.SX32 R51, R64, R37.reuse, 0x1, P0 ;  /* 0x0000002540337211 */ /* 0x080fe200000f0eff */
[----:B------:R0:W5:Y:S01]  /*1120*/  LDG.E.U8 R160, desc[UR36][R58.64] ;  /* 0x000000243aa07981 */ /* 0x000162000c1e1100 */
[-C--:B-1----:R-:W-:Y:S01]  /*1130*/  IADD3 R52, P0, PT, R54, R38.reuse, RZ ;  /* 0x0000002636347210 */ /* 0x082fe20007f1e0ff */
[----:B------:R-:W-:Y:S01]  /*1140*/  IMAD R64, R41, 0x2, R62 ;  /* 0x0000000229407824 */ /* 0x000fe200078e023e */
[----:B---3--:R-:W-:Y:S01]  /*1150*/  IADD3 R56, P1, PT, R62, R38, RZ ;  /* 0x000000263e387210 */ /* 0x008fe20007f3e0ff */
[----:B------:R1:W5:Y:S01]  /*1160*/  LDG.E.U8 R69, desc[UR36][R50.64] ;  /* 0x0000002432457981 */ /* 0x000362000c1e1100 */
[----:B------:R-:W-:-:S02]  /*1170*/  LEA.HI.X.SX32 R53, R54, R37, 0x1, P0 ;  /* 0x0000002536357211 */ /* 0x000fc400000f0eff */
[----:B------:R-:W-:Y:S01]  /*1180*/  IADD3 R54, P0, PT, R60, R38, RZ ;  /* 0x000000263c367210 */ /* 0x000fe20007f1e0ff */
[----:B0-----:R-:W-:-:S03]  /*1190*/  IMAD R58, R41, 0x2, R64 ;  /* 0x00000002293a7824 */ /* 0x001fc600078e0240 */
[-C--:B------:R-:W-:Y:S01]  /*11a0*/  LEA.HI.X.SX32 R55, R60, R37.reuse, 0x1, P0 ;  /* 0x000000253c377211 */ /* 0x080fe200000f0eff */
[----:B------:R0:W5:Y:S01]  /*11b0*/  LDG.E.U8 R162, desc[UR36][R52.64] ;  /* 0x0000002434a27981 */ /* 0x000162000c1e1100 */
[-C--:B------:R-:W-:Y:S01]  /*11c0*/  IADD3 R48, P0, PT, R64, R38.reuse, RZ ;  /* 0x0000002640307210 */ /* 0x080fe20007f1e0ff */
[C---:B------:R-:W-:Y:S01]  /*11d0*/  IMAD R60, R41.reuse, 0x2, R58 ;  /* 0x00000002293c7824 */ /* 0x040fe200078e023a */
[-C--:B------:R-:W-:Y:S01]  /*11e0*/  LEA.HI.X.SX32 R57, R62, R37.reuse, 0x1, P1 ;  /* 0x000000253e397211 */ /* 0x080fe200008f0eff */
[----:B------:R-:W5:Y:S01]  /*11f0*/  LDG.E.U8 R75, desc[UR36][R54.64] ;  /* 0x00000024364b7981 */ /* 0x000f62000c1e1100 */
[-C--:B------:R-:W-:Y:S01]  /*1200*/  LEA.HI.X.SX32 R49, R64, R37.reuse, 0x1, P0 ;  /* 0x0000002540317211 */ /* 0x080fe200000f0eff */
[C---:B------:R-:W-:Y:S01]  /*1210*/  IMAD R62, R41.reuse, 0x2, R60 ;  /* 0x00000002293e7824 */ /* 0x040fe200078e023c */
[CC--:B-1----:R-:W-:Y:S01]  /*1220*/  IADD3 R50, P0, PT, R58.reuse, R38.reuse, RZ ;  /* 0x000000263a327210 */ /* 0x0c2fe20007f1e0ff */
[----:B------:R1:W5:Y:S02]  /*1230*/  LDG.E.U8 R164, desc[UR36][R56.64] ;  /* 0x0000002438a47981 */ /* 0x000364000c1e1100 */
[----:B------:R-:W-:Y:S01]  /*1240*/  IMAD R64, R41, 0x2, R62 ;  /* 0x0000000229407824 */ /* 0x000fe200078e023e */
[----:B------:R-:W-:Y:S01]  /*1250*/  LEA.HI.X.SX32 R51, R58, R37, 0x1, P0 ;  /* 0x000000253a337211 */ /* 0x000fe200000f0eff */
[----:B------:R3:W5:Y:S01]  /*1260*/  LDG.E.U8 R71, desc[UR36][R48.64] ;  /* 0x0000002430477981 */ /* 0x000762000c1e1100 */
[----:B0-----:R-:W-:-:S02]  /*1270*/  IADD3 R52, P0, PT, R60, R38, RZ ;  /* 0x000000263c347210 */ /* 0x001fc40007f1e0ff */
[-C--:B------:R-:W-:Y:S01]  /*1280*/  IADD3 R58, P1, PT, R62, R38.reuse, RZ ;  /* 0x000000263e3a7210 */ /* 0x080fe20007f3e0ff */
[----:B------:R0:W5:Y:S01]  /*1290*/  LDG.E.U8 R166, desc[UR36][R50.64] ;  /* 0x0000002432a67981 */ /* 0x000162000c1e1100 */
[----:B------:R-:W-:Y:S01]  /*12a0*/  LEA.HI.X.SX32 R53, R60, R37, 0x1, P0 ;  /* 0x000000253c357211 */ /* 0x000fe200000f0eff */
[----:B-1----:R-:W-:Y:S01]  /*12b0*/  IMAD R56, R41, 0x2, R64 ;  /* 0x0000000229387824 */ /* 0x002fe200078e0240 */
[----:B------:R-:W-:-:S03]  /*12c0*/  IADD3 R54, P0, PT, R64, R38, RZ ;  /* 0x0000002640367210 */ /* 0x000fc60007f1e0ff */
[C---:B------:R-:W-:Y:S01]  /*12d0*/  IMAD R60, R41.reuse, 0x2, R56 ;  /* 0x00000002293c7824 */ /* 0x040fe200078e0238 */
[-C--:B------:R-:W-:Y:S01]  /*12e0*/  LEA.HI.X.SX32 R55, R64, R37.reuse, 0x1, P0 ;  /* 0x0000002540377211 */ /* 0x080fe200000f0eff */
[----:B------:R1:W5:Y:S01]  /*12f0*/  LDG.E.U8 R77, desc[UR36][R52.64] ;  /* 0x00000024344d7981 */ /* 0x000362000c1e1100 */
[-C--:B---3--:R-:W-:Y:S02]  /*1300*/  IADD3 R48, P0, PT, R56, R38.reuse, RZ ;  /* 0x0000002638307210 */ /* 0x088fe40007f1e0ff */
[-C--:B------:R-:W-:Y:S01]  /*1310*/  LEA.HI.X.SX32 R59, R62, R37.reuse, 0x1, P1 ;  /* 0x000000253e3b7211 */ /* 0x080fe200008f0eff */
[C---:B------:R-:W-:Y:S01]  /*1320*/  IMAD R62, R41.reuse, 0x2, R60 ;  /* 0x00000002293e7824 */ /* 0x040fe200078e023c */
[-C--:B------:R-:W-:Y:S01]  /*1330*/  LEA.HI.X.SX32 R49, R56, R37.reuse, 0x1, P0 ;  /* 0x0000002538317211 */ /* 0x080fe200000f0eff */
[----:B------:R3:W5:Y:S01]  /*1340*/  LDG.E.U8 R113, desc[UR36][R54.64] ;  /* 0x0000002436717981 */ /* 0x000762000c1e1100 */
[-C--:B0-----:R-:W-:Y:S01]  /*1350*/  IADD3 R50, P0, PT, R60, R38.reuse, RZ ;  /* 0x000000263c327210 */ /* 0x081fe20007f1e0ff */
[C---:B------:R-:W-:Y:S01]  /*1360*/  IMAD R64, R41.reuse, 0x2, R62 ;  /* 0x0000000229407824 */ /* 0x040fe200078e023e */
[-C--:B------:R-:W-:Y:S01]  /*1370*/  IADD3 R56, P1, PT, R62, R38.reuse, RZ ;  /* 0x000000263e387210 */ /* 0x080fe20007f3e0ff */
[----:B------:R0:W5:Y:S01]  /*1380*/  LDG.E.U8 R168, desc[UR36][R58.64] ;  /* 0x000000243aa87981 */ /* 0x000162000c1e1100 */
        /* <DEDUP_REMOVED lines=8> */
[----:B------:R-:W-:Y:S01]  /*1410*/  IMAD R41, R41, 0x2, R62 ;  /* 0x0000000229297824 */ /* 0x000fe200078e023e */
[-C--:B---3--:R-:W-:Y:S01]  /*1420*/  IADD3 R54, P0, PT, R60, R38.reuse, RZ ;  /* 0x000000263c367210 */ /* 0x088fe20007f1e0ff */
[----:B------:R3:W5:Y:S01]  /*1430*/  LDG.E.U8 R172, desc[UR36][R56.64] ;  /* 0x0000002438ac7981 */ /* 0x000762000c1e1100 */
[-C--:B0-----:R-:W-:Y:S02]  /*1440*/  IADD3 R58, P1, PT, R62, R38.reuse, RZ ;  /* 0x000000263e3a7210 */ /* 0x081fe40007f3e0ff */
[----:B------:R-:W-:Y:S01]  /*1450*/  LEA.HI.X.SX32 R55, R60, R37, 0x1, P0 ;  /* 0x000000253c377211 */ /* 0x000fe200000f0eff */
[----:B------:R0:W5:Y:S01]  /*1460*/  LDG.E.U8 R53, desc[UR36][R52.64] ;  /* 0x0000002434357981 */ /* 0x000162000c1e1100 */
[----:B--2---:R-:W-:Y:S01]  /*1470*/  IADD3 R48, P0, PT, R41, R38, RZ ;  /* 0x0000002629307210 */ /* 0x004fe20007f1e0ff */
[----:B------:R-:W-:Y:S01]  /*1480*/  IMAD R38, R36, R95, RZ ;  /* 0x0000005f24267224 */ /* 0x000fe200078e02ff */
[-C--:B------:R-:W-:Y:S01]  /*1490*/  LEA.HI.X.SX32 R59, R62, R37.reuse, 0x1, P1 ;  /* 0x000000253e3b7211 */ /* 0x080fe200008f0eff */
[----:B------:R2:W5:Y:S02]  /*14a0*/  LDG.E.U8 R174, desc[UR36][R54.64] ;  /* 0x0000002436ae7981 */ /* 0x000564000c1e1100 */
[----:B-1----:R-:W-:Y:S01]  /*14b0*/  IMAD R50, R95, 0x2, R38 ;  /* 0x000000025f327824 */ /* 0x002fe200078e0226 */
[----:B------:R-:W-:-:S02]  /*14c0*/  LEA.HI.X.SX32 R49, R41, R37, 0x1, P0 ;  /* 0x0000002529317211 */ /* 0x000fc400000f0eff */
[----:B------:R1:W5:Y:S01]  /*14d0*/  LDG.E.U8 R59, desc[UR36][R58.64] ;  /* 0x000000243a3b7981 */ /* 0x000362000c1e1100 */
[----:B---3--:R-:W-:-:S03]  /*14e0*/  IMAD R56, R95, 0x2, R50 ;  /* 0x000000025f387824 */ /* 0x008fc600078e0232 */
[----:B------:R3:W5:Y:S01]  /*14f0*/  LDG.E.U8 R176, desc[UR36][R48.64] ;  /* 0x0000002430b07981 */ /* 0x000762000c1e1100 */
[----:B------:R-:W-:-:S04]  /*1500*/  IMAD R60, R95, 0x2, R56 ;  /* 0x000000025f3c7824 */ /* 0x000fc800078e0238 */
[----:B------:R-:W-:-:S04]  /*1510*/  IMAD R62, R95, 0x2, R60 ;  /* 0x000000025f3e7824 */ /* 0x000fc800078e023c */
[----:B0-----:R-:W-:-:S04]  /*1520*/  IMAD R52, R95, 0x2, R62 ;  /* 0x000000025f347824 */ /* 0x001fc800078e023e */
[----:B------:R-:W-:-:S04]  /*1530*/  IMAD R64, R95, 0x2, R52 ;  /* 0x000000025f407824 */ /* 0x000fc800078e0234 */
[----:B--2---:R-:W-:-:S04]  /*1540*/  IMAD R54, R95, 0x2, R64 ;  /* 0x000000025f367824 */ /* 0x004fc800078e0240 */
[----:B-1----:R-:W-:-:S04]  /*1550*/  IMAD R58, R95, 0x2, R54 ;  /* 0x000000025f3a7824 */ /* 0x002fc800078e0236 */
[----:B---3--:R-:W-:-:S04]  /*1560*/  IMAD R48, R95, 0x2, R58 ;  /* 0x000000025f307824 */ /* 0x008fc800078e023a */
[----:B------:R-:W-:-:S04]  /*1570*/  IMAD R66, R95, 0x2, R48 ;  /* 0x000000025f427824 */ /* 0x000fc800078e0230 */
        /* <DEDUP_REMOVED lines=8> */
[----:B------:R-:W-:Y:S01]  /*1600*/  IMAD R84, R95, 0x2, R82 ;  /* 0x000000025f547824 */ /* 0x000fe200078e0252 */
[----:B------:R-:W-:-:S03]  /*1610*/  LOP3.LUT R36, R0, 0x7f, RZ, 0xc0, !PT ;  /* 0x0000007f00247812 */ /* 0x000fc600078ec0ff */
[C---:B------:R-:W-:Y:S01]  /*1620*/  IMAD R86, R95.reuse, 0x2, R84 ;  /* 0x000000025f567824 */ /* 0x040fe200078e0254 */
[----:B------:R-:W-:Y:S01]  /*1630*/  SHF.R.U32.HI R41, RZ, 0x5, R0 ;  /* 0x00000005ff297819 */ /* 0x000fe20000011600 */
[----:B----4-:R-:W-:Y:S02]  /*1640*/  IMAD R36, R36, UR4, RZ ;  /* 0x0000000424247c24 */ /* 0x010fe4000f8e02ff */
[C---:B------:R-:W-:Y:S02]  /*1650*/  IMAD R88, R95.reuse, 0x2, R86 ;  /* 0x000000025f587824 */ /* 0x040fe400078e0256 */
[----:B------:R-:W-:Y:S02]  /*1660*/  IMAD R37, R94, UR20, RZ ;  /* 0x000000145e257c24 */ /* 0x000fe4000f8e02ff */
[----:B------:R-:W-:Y:S01]  /*1670*/  IMAD R90, R95, 0x2, R88 ;  /* 0x000000025f5a7824 */ /* 0x000fe200078e0258 */
[----:B------:R-:W-:Y:S02]  /*1680*/  R2UR UR12, R41 ;  /* 0x00000000290c72ca */ /* 0x000fe400000e0000 */
[----:B------:R-:W-:Y:S01]  /*1690*/  IADD3 R79, P0, P1, R36, R96, R37 ;  /* 0x00000060244f7210 */ /* 0x000fe2000791e025 */
[----:B------:R-:W-:Y:S01]  /*16a0*/  IMAD R92, R95, 0x2, R90 ;  /* 0x000000025f5c7824 */ /* 0x000fe200078e025a */
[----:B------:R-:W-:-:S02]  /*16b0*/  SHF.R.S32.HI R41, RZ, 0x1f, R36 ;  /* 0x0000001fff297819 */ /* 0x000fc40000011424 */
[----:B------:R-:W-:Y:S01]  /*16c0*/  SHF.R.S32.HI R94, RZ, 0x1f, R37 ;  /* 0x0000001fff5e7819 */ /* 0x000fe20000011425 */
[----:B------:R-:W-:Y:S01]  /*16d0*/  IMAD R112, R95, 0x2, R92 ;  /* 0x000000025f707824 */ /* 0x000fe200078e025c */
[----:B------:R-:W-:Y:S02]  /*16e0*/  IADD3 R140, P2, PT, R56, R79, RZ ;  /* 0x0000004f388c7210 */ /* 0x000fe40007f5e0ff */
[----:B------:R-:W-:Y:S02]  /*16f0*/  IADD3.X R49, PT, PT, R41, R97, R94, P0, P1 ;  /* 0x0000006129317210 */ /* 0x000fe400007e245e */
[-C--:B------:R-:W-:Y:S02]  /*1700*/  IADD3 R144, P0, PT, R38, R79.reuse, RZ ;  /* 0x0000004f26907210 */ /* 0x080fe40007f1e0ff */
[-C--:B------:R-:W-:Y:S02]  /*1710*/  IADD3 R142, P1, PT, R50, R79.reuse, RZ ;  /* 0x0000004f328e7210 */ /* 0x080fe40007f3e0ff */
[----:B------:R-:W-:Y:S01]  /*1720*/  IADD3 R138, P3, PT, R60, R79, RZ ;  /* 0x0000004f3c8a7210 */ /* 0x000fe20007f7e0ff */
[----:B------:R-:W-:Y:S01]  /*1730*/  IMAD R114, R95, 0x2, R112 ;  /* 0x000000025f727824 */ /* 0x000fe200078e0270 */
[----:B------:R-:W-:-:S02]  /*1740*/  LEA.HI.X.SX32 R145, R38, R49, 0x1, P0 ;  /* 0x0000003126917211 */ /* 0x000fc400000f0eff */
[-C--:B------:R-:W-:Y:S02]  /*1750*/  LEA.HI.X.SX32 R143, R50, R49.reuse, 0x1, P1 ;  /* 0x00000031328f7211 */ /* 0x080fe400008f0eff */
[-C--:B------:R-:W-:Y:S02]  /*1760*/  LEA.HI.X.SX32 R141, R56, R49.reuse, 0x1, P2 ;  /* 0x00000031388d7211 */ /* 0x080fe400010f0eff */
[----:B------:R-:W-:Y:S02]  /*1770*/  LEA.HI.X.SX32 R139, R60, R49, 0x1, P3 ;  /* 0x000000313c8b7211 */ /* 0x000fe400018f0eff */
[-C--:B------:R-:W-:Y:S02]  /*1780*/  IADD3 R136, P0, PT, R62, R79.reuse, RZ ;  /* 0x0000004f3e887210 */ /* 0x080fe40007f1e0ff */
[-C--:B------:R-:W-:Y:S02]  /*1790*/  IADD3 R134, P1, PT, R52, R79.reuse, RZ ;  /* 0x0000004f34867210 */ /* 0x080fe40007f3e0ff */
[----:B------:R-:W-:-:S02]  /*17a0*/  IADD3 R132, P2, PT, R64, R79, RZ ;  /* 0x0000004f40847210 */ /* 0x000fc40007f5e0ff */
[----:B------:R-:W-:Y:S01]  /*17b0*/  IADD3 R130, P3, PT, R54, R79, RZ ;  /* 0x0000004f36827210 */ /* 0x000fe20007f7e0ff */
[----:B------:R-:W-:Y:S01]  /*17c0*/  IMAD R146, R95, 0x2, R114 ;  /* 0x000000025f927824 */ /* 0x000fe200078e0272 */
[-C--:B------:R-:W-:Y:S02]  /*17d0*/  LEA.HI.X.SX32 R137, R62, R49.reuse, 0x1, P0 ;  /* 0x000000313e897211 */ /* 0x080fe400000f0eff */
[-C--:B------:R-:W-:Y:S02]  /*17e0*/  LEA.HI.X.SX32 R135, R52, R49.reuse, 0x1, P1 ;  /* 0x0000003134877211 */ /* 0x080fe400008f0eff */
[-C--:B------:R-:W-:Y:S02]  /*17f0*/  LEA.HI.X.SX32 R133, R64, R49.reuse, 0x1, P2 ;  /* 0x0000003140857211 */ /* 0x080fe400010f0eff */
[----:B------:R-:W-:Y:S02]  /*1800*/  LEA.HI.X.SX32 R131, R54, R49, 0x1, P3 ;  /* 0x0000003136837211 */ /* 0x000fe400018f0eff */
[----:B------:R-:W-:-:S02]  /*1810*/  IADD3 R128, P0, PT, R58, R79, RZ ;  /* 0x0000004f3a807210 */ /* 0x000fc40007f1e0ff */
[-C--:B------:R-:W-:Y:S02]  /*1820*/  IADD3 R126, P1, PT, R48, R79.reuse, RZ ;  /* 0x0000004f307e7210 */ /* 0x080fe40007f3e0ff */
[-C--:B------:R-:W-:Y:S02]  /*1830*/  IADD3 R124, P2, PT, R66, R79.reuse, RZ ;  /* 0x0000004f427c7210 */ /* 0x080fe40007f5e0ff */
[----:B------:R-:W-:Y:S01]  /*1840*/  IADD3 R122, P3, PT, R68, R79, RZ ;  /* 0x0000004f447a7210 */ /* 0x000fe20007f7e0ff */
[----:B------:R-:W-:Y:S01]  /*1850*/  IMAD R148, R95, 0x2, R146 ;  /* 0x000000025f947824 */ /* 0x000fe200078e0292 */
[-C--:B------:R-:W-:Y:S02]  /*1860*/  LEA.HI.X.SX32 R129, R58, R49.reuse, 0x1, P0 ;  /* 0x000000313a817211 */ /* 0x080fe400000f0eff */
[-C--:B------:R-:W-:Y:S02]  /*1870*/  LEA.HI.X.SX32 R127, R48, R49.reuse, 0x1, P1 ;  /* 0x00000031307f7211 */ /* 0x080fe400008f0eff */
[----:B------:R-:W-:-:S02]  /*1880*/  LEA.HI.X.SX32 R125, R66, R49, 0x1, P2 ;  /* 0x00000031427d7211 */ /* 0x000fc400010f0eff */
[----:B------:R-:W-:Y:S01]  /*1890*/  LEA.HI.X.SX32 R123, R68, R49, 0x1, P3 ;  /* 0x00000031447b7211 */ /* 0x000fe200018f0eff */
[C---:B------:R-:W-:Y:S01]  /*18a0*/  IMAD R150, R95.reuse, 0x2, R148 ;  /* 0x000000025f967824 */ /* 0x040fe200078e0294 */
[-C--:B------:R-:W-:Y:S02]  /*18b0*/  IADD3 R120, P0, PT, R70, R79.reuse, RZ ;  /* 0x0000004f46787210 */ /* 0x080fe40007f1e0ff */
        /* <DEDUP_REMOVED lines=22> */
[----:B------:R-:W-:Y:S02]  /*1a20*/  SHF.R.S32.HI R55, RZ, 0x7, R0 ;  /* 0x00000007ff377819 */ /* 0x000fe40000011400 */
[-C--:B------:R-:W-:Y:S02]  /*1a30*/  LEA.HI.X.SX32 R101, R86, R49.reuse, 0x1, P0 ;  /* 0x0000003156657211 */ /* 0x080fe400000f0eff */
[----:B------:R-:W-:-:S02]  /*1a40*/  LEA.HI.X.SX32 R99, R88, R49, 0x1, P1 ;  /* 0x0000003158637211 */ /* 0x000fc400008f0eff */
[-C--:B------:R-:W-:Y:S02]  /*1a50*/  LEA.HI.X.SX32 R97, R90, R49.reuse, 0x1, P2 ;  /* 0x000000315a617211 */ /* 0x080fe400010f0eff */
[----:B------:R-:W-:Y:S02]  /*1a60*/  LEA.HI.X.SX32 R95, R92, R49, 0x1, P3 ;  /* 0x000000315c5f7211 */ /* 0x000fe400018f0eff */
[----:B------:R-:W-:Y:S02]  /*1a70*/  R2UR UR17, R61 ;  /* 0x000000003d1172ca */ /* 0x000fe400000e0000 */
[-C--:B------:R-:W-:Y:S02]  /*1a80*/  IADD3 R92, P0, PT, R112, R79.reuse, RZ ;  /* 0x0000004f705c7210 */ /* 0x080fe40007f1e0ff */
[-C--:B------:R-:W-:Y:S02]  /*1a90*/  IADD3 R90, P1, PT, R114, R79.reuse, RZ ;  /* 0x0000004f725a7210 */ /* 0x080fe40007f3e0ff */
[----:B------:R-:W-:-:S02]  /*1aa0*/  IADD3 R88, P2, PT, R146, R79, RZ ;  /* 0x0000004f92587210 */ /* 0x000fc40007f5e0ff */
[----:B------:R-:W-:Y:S02]  /*1ab0*/  IADD3 R86, P3, PT, R148, R79, RZ ;  /* 0x0000004f94567210 */ /* 0x000fe40007f7e0ff */
[----:B------:R-:W-:Y:S02]  /*1ac0*/  SGXT R55, R55, 0x1 ;  /* 0x000000013737781a */ /* 0x000fe40000000200 */
[-C--:B------:R-:W-:Y:S02]  /*1ad0*/  LEA.HI.X.SX32 R93, R112, R49.reuse, 0x1, P0 ;  /* 0x00000031705d7211 */ /* 0x080fe400000f0eff */
[-C--:B------:R-:W-:Y:S02]  /*1ae0*/  LEA.HI.X.SX32 R91, R114, R49.reuse, 0x1, P1 ;  /* 0x00000031725b7211 */ /* 0x080fe400008f0eff */
[-C--:B------:R-:W-:Y:S02]  /*1af0*/  LEA.HI.X.SX32 R89, R146, R49.reuse, 0x1, P2 ;  /* 0x0000003192597211 */ /* 0x080fe400010f0eff */
[----:B------:R-:W-:-:S02]  /*1b00*/  LEA.HI.X.SX32 R87, R148, R49, 0x1, P3 ;  /* 0x0000003194577211 */ /* 0x000fc400018f0eff */
[----:B------:R-:W-:Y:S02]  /*1b10*/  LOP3.LUT R41, R55, 0x90, RZ, 0xc0, !PT ;  /* 0x0000009037297812 */ /* 0x000fe400078ec0ff */
[-C--:B------:R-:W-:Y:S02]  /*1b20*/  IADD3 R84, P0, PT, R150, R79.reuse, RZ ;  /* 0x0000004f96547210 */ /* 0x080fe40007f1e0ff */
[-C--:B------:R-:W-:Y:S02]  /*1b30*/  IADD3 R82, P1, PT, R152, R79.reuse, RZ ;  /* 0x0000004f98527210 */ /* 0x080fe40007f3e0ff */
[-C--:B------:R-:W-:Y:S02]  /*1b40*/  IADD3 R80, P2, PT, R36, R79.reuse, RZ ;  /* 0x0000004f24507210 */ /* 0x080fe40007f5e0ff */
[----:B------:R-:W-:Y:S02]  /*1b50*/  IADD3 R78, P3, PT, R37, R79, RZ ;  /* 0x0000004f254e7210 */ /* 0x000fe40007f7e0ff */
[----:B------:R-:W-:-:S02]  /*1b60*/  LEA.HI.X.SX32 R85, R150, R49, 0x1, P0 ;  /* 0x0000003196557211 */ /* 0x000fc400000f0eff */
[-C--:B------:R-:W-:Y:S02]  /*1b70*/  LEA.HI.X.SX32 R83, R152, R49.reuse, 0x1, P1 ;  /* 0x0000003198537211 */ /* 0x080fe400008f0eff */
[-C--:B------:R-:W-:Y:S02]  /*1b80*/  LEA.HI.X.SX32 R81, R36, R49.reuse, 0x1, P2 ;  /* 0x0000003124517211 */ /* 0x080fe400010f0eff */
[----:B------:R-:W-:Y:S02]  /*1b90*/  LEA.HI.X.SX32 R79, R37, R49, 0x1, P3 ;  /* 0x00000031254f7211 */ /* 0x000fe400018f0eff */
[----:B------:R-:W-:Y:S01]  /*1ba0*/  LOP3.LUT R74, R41, 0x7f, R0, 0x78, !PT ;  /* 0x0000007f294a7812 */ /* 0x000fe200078e7800 */
[----:B------:R-:W-:Y:S06]  /*1bb0*/  BRA.U UP0, `(.L_x_5) ;  /* 0x0000000100187547 */ /* 0x000fec000b800000 */
[----:B------:R-:W-:Y:S01]  /*1bc0*/  ELECT P0, URZ, PT ;  /* 0x0000000000ff782f */ /* 0x000fe20003800000 */
[----:B------:R-:W-:Y:S01]  /*1bd0*/  IMAD.MOV.U32 R36, RZ, RZ, 0x1 ;  /* 0x00000001ff247424 */ /* 0x000fe200078e00ff */
[----:B------:R-:W-:Y:S01]  /*1be0*/  UMOV UR4, 0x40 ;  /* 0x0000004000047882 */ /* 0x000fe20000000000 */
[----:B------:R-:W-:Y:S01]  /*1bf0*/  UVIRTCOUNT.DEALLOC.SMPOOL 0x80 ;  /* 0x000000800000784c */ /* 0x000fe20000000000 */
[----:B------:R-:W-:-:S09]  /*1c00*/  ULEA UR4, UR6, UR4, 0x18 ;  /* 0x0000000406047291 */ /* 0x000fd2000f8ec0ff */
[----:B------:R0:W-:Y:S03]  /*1c10*/  @P0 STS.U8 [UR4], R36 ;  /* 0x00000024ff000988 */ /* 0x0001e60008000004 */
.L_x_5:
[----:B------:R-:W-:Y:S01]  /*1c20*/  USHF.L.U32 UR4, UR12, 0x15, URZ ;  /* 0x000000150c047899 */ /* 0x000fe200080006ff */
[C---:B------:R-:W-:Y:S01]  /*1c30*/  LOP3.LUT R73, R74.reuse, 0x20, RZ, 0x3c, !PT ;  /* 0x000000204a497812 */ /* 0x040fe200078e3cff */
[----:B------:R-:W-:Y:S01]  /*1c40*/  ULOP3.LUT UR7, UR12, 0x4, URZ, 0xc0, !UPT ;  /* 0x000000040c077892 */ /* 0x000fe2000f8ec0ff */
[----:B-----5:R1:W-:Y:S01]  /*1c50*/  STS.U8 [R74+UR18+0x3400], R71 ;  /* 0x003400474a007988 */ /* 0x0203e20008000012 */
[----:B------:R-:W-:Y:S01]  /*1c60*/  ULOP3.LUT UR6, UR4, 0x600000, URZ, 0xc0, !UPT ;  /* 0x0060000004067892 */ /* 0x000fe2000f8ec0ff */
[----:B------:R-:W-:Y:S01]  /*1c70*/  LOP3.LUT R72, R74, 0x40, RZ, 0x3c, !PT ;  /* 0x000000404a487812 */ /* 0x000fe200078e3cff */
[----:B------:R-:W-:Y:S01]  /*1c80*/  UIADD3 UR35, UPT, UPT, UR19, 0x80, URZ ;  /* 0x0000008013237890 */ /* 0x000fe2000fffe0ff */
[----:B------:R-:W-:Y:S01]  /*1c90*/  LOP3.LUT P6, RZ, R0, 0xff, RZ, 0xc0, !PT ;  /* 0x000000ff00ff7812 */ /* 0x000fe200078cc0ff */
[----:B------:R-:W-:Y:S01]  /*1ca0*/  UIADD3 UR16, UPT, UPT, UR17, UR6, URZ ;  /* 0x0000000611107290 */ /* 0x000fe2000fffe0ff */
[----:B------:R2:W-:Y:S01]  /*1cb0*/  STS.U8 [R74+UR18], R3 ;  /* 0x000000034a007988 */ /* 0x0005e20008000012 */
[----:B------:R-:W-:-:S02]  /*1cc0*/  UMOV UR4, 0x1 ;  /* 0x0000000100047882 */ /* 0x000fc40000000000 */
[----:B------:R-:W-:Y:S01]  /*1cd0*/  ULEA UR16, UR7, UR16, 0x4 ;  /* 0x0000001007107291 */ /* 0x000fe2000f8e20ff */
[----:B-1----:R-:W-:Y:S01]  /*1ce0*/  LOP3.LUT R71, R74, 0x60, RZ, 0x3c, !PT ;  /* 0x000000604a477812 */ /* 0x002fe200078e3cff */
[----:B------:R1:W-:Y:S01]  /*1cf0*/  STS.U8 [R74+UR18+0x400], R7 ;  /* 0x000400074a007988 */ /* 0x0003e20008000012 */
[----:B------:R-:W-:-:S03]  /*1d00*/  ISETP.LT.AND P0, PT, RZ, UR35, PT ;  /* 0x00000023ff007c0c */ /* 0x000fc6000bf01270 */
[----:B------:R3:W-:Y:S01]  /*1d10*/  STS.U8 [R74+UR18+0x800], R11 ;  /* 0x0008000b4a007988 */ /* 0x0007e20008000012 */
[----:B--2---:R-:W-:Y:S01]  /*1d20*/  PRMT R3, RZ, 0x7610, R3 ;  /* 0x00007610ff037816 */ /* 0x004fe20000000003 */
[----:B------:R-:W-:Y:S01]  /*1d30*/  VOTEU.ALL UP1, P6 ;  /* 0x0000000000ff7886 */ /* 0x000fe20003020000 */
[----:B------:R-:W-:Y:S01]  /*1d40*/  VOTEU.ALL UP2, P6 ;  /* 0x0000000000ff7886 */ /* 0x000fe20003040000 */
[----:B------:R2:W-:Y:S01]  /*1d50*/  STS.U8 [R74+UR18+0xc00], R15 ;  /* 0x000c000f4a007988 */ /* 0x0005e20008000012 */
[----:B-1----:R-:W-:-:S03]  /*1d60*/  PRMT R7, RZ, 0x7610, R7 ;  /* 0x00007610ff077816 */ /* 0x002fc60000000007 */
[----:B------:R1:W-:Y:S01]  /*1d70*/  STS.U8 [R74+UR18+0x1000], R19 ;  /* 0x001000134a007988 */ /* 0x0003e20008000012 */
[----:B------:R-:W-:-:S04]  /*1d80*/  @!UP1 UIADD3 UR8, UPT, UPT, -UR4, 0x100000, URZ ;  /* 0x0010000004089890 */ /* 0x000fc8000fffe1ff */
[----:B------:R-:W-:Y:S02]  /*1d90*/  @!UP1 USHF.L.U32 UR9, UR8, 0xb, URZ ;  /* 0x0000000b08099899 */ /* 0x000fe400080006ff */
[----:B------:R-:W-:Y:S01]  /*1da0*/  @!UP1 USHF.L.U32 UR8, UR8, 0x1, URZ ;  /* 0x0000000108089899 */ /* 0x000fe200080006ff */
[----:B------:R4:W-:Y:S04]  /*1db0*/  STS.U8 [R74+UR18+0x1400], R23 ;  /* 0x001400174a007988 */ /* 0x0009e80008000012 */
[----:B------:R0:W-:Y:S04]  /*1dc0*/  STS.U8 [R74+UR18+0x1800], R27 ;  /* 0x0018001b4a007988 */ /* 0x0001e80008000012 */
[----:B------:R0:W-:Y:S04]  /*1dd0*/  STS.U8 [R74+UR18+0x1c00], R31 ;  /* 0x001c001f4a007988 */ /* 0x0001e80008000012 */
[----:B------:R-:W-:Y:S04]  /*1de0*/  STS.U8 [R74+UR18+0x2000], R35 ;  /* 0x002000234a007988 */ /* 0x000fe80008000012 */
[----:B------:R-:W-:Y:S04]  /*1df0*/  STS.U8 [R74+UR18+0x2400], R43 ;  /* 0x0024002b4a007988 */ /* 0x000fe80008000012 */
[----:B------:R-:W-:Y:S04]  /*1e00*/  STS.U8 [R74+UR18+0x2800], R47 ;  /* 0x0028002f4a007988 */ /* 0x000fe80008000012 */
[----:B------:R-:W-:Y:S04]  /*1e10*/  STS.U8 [R74+UR18+0x2c00], R65 ;  /* 0x002c00414a007988 */ /* 0x000fe80008000012 */
[----:B------:R-:W-:Y:S04]  /*1e20*/  STS.U8 [R74+UR18+0x3000], R69 ;  /* 0x003000454a007988 */ /* 0x000fe80008000012 */
[----:B------:R-:W-:Y:S04]  /*1e30*/  STS.U8 [R74+UR18+0x3800], R113 ;  /* 0x003800714a007988 */ /* 0x000fe80008000012 */
[----:B------:R-:W-:Y:S04]  /*1e40*/  STS.U8 [R74+UR18+0x3c00], R53 ;  /* 0x003c00354a007988 */ /* 0x000fe80008000012 */
[----:B------:R0:W-:Y:S04]  /*1e50*/  STS.U8 [R73+UR18+0x100], R4 ;  /* 0x0001000449007988 */ /* 0x0001e80008000012 */
[----:B------:R0:W-:Y:S04]  /*1e60*/  STS.U8 [R73+UR18+0x500], R8 ;  /* 0x0005000849007988 */ /* 0x0001e80008000012 */
[----:B------:R0:W-:Y:S04]  /*1e70*/  STS.U8 [R73+UR18+0x900], R12 ;  /* 0x0009000c49007988 */ /* 0x0001e80008000012 */
[----:B------:R0:W-:Y:S04]  /*1e80*/  STS.U8 [R73+UR18+0xd00], R16 ;  /* 0x000d001049007988 */ /* 0x0001e80008000012 */
[----:B------:R0:W-:Y:S04]  /*1e90*/  STS.U8 [R73+UR18+0x1100], R20 ;  /* 0x0011001449007988 */ /* 0x0001e80008000012 */
        /* <DEDUP_REMOVED lines=42> */
[----:B------:R0:W-:Y:S01]  /*2140*/  STS.U8 [R71+UR18+0x3f00], R176 ;  /* 0x003f00b047007988 */ /* 0x0001e20008000012 */
[----:B------:R-:W-:Y:S01]  /*2150*/  STTM.x64 tmem[UR16], RZ ;  /* 0x000000ff000079ed */ /* 0x000fe20008340010 */
[----:B------:R-:W0:Y:S02]  /*2160*/  FENCE.VIEW.ASYNC.T ;  /* 0x00000000000073c6 */ /* 0x000e240000000200 */
[----:B0-----:R-:W-:Y:S01]  /*2170*/  BAR.SYNC.DEFER_BLOCKING 0x0 ;  /* 0x0000000000007b1d */ /* 0x001fe20000010000 */
[----:B---3--:R-:W-:-:S02]  /*2180*/  PRMT R11, RZ, 0x7610, R11 ;  /* 0x00007610ff0b7816 */ /* 0x008fc4000000000b */
[----:B--2---:R-:W-:Y:S02]  /*2190*/  PRMT R15, RZ, 0x7610, R15 ;  /* 0x00007610ff0f7816 */ /* 0x004fe4000000000f */
[----:B-1----:R-:W-:Y:S01]  /*21a0*/  PRMT R19, RZ, 0x7610, R19 ;  /* 0x00007610ff137816 */ /* 0x002fe20000000013 */
[----:B------:R-:W0:Y:S02]  /*21b0*/  FENCE.VIEW.ASYNC.S ;  /* 0x00000000000073c6 */ /* 0x000e240000000000 */
[----:B0-----:R0:W1:Y:S02]  /*21c0*/  @!UP2 SYNCS.EXCH.64 URZ, [UR18+0xc000], UR8 ;  /* 0x00c0000812ffa5b2 */ /* 0x0010640008000100 */
[----:B-1----:R-:W-:Y:S01]  /*21d0*/  BAR.SYNC.DEFER_BLOCKING 0x0 ;  /* 0x0000000000007b1d */ /* 0x002fe20000010000 */
[----:B----4-:R-:W-:Y:S02]  /*21e0*/  PRMT R23, RZ, 0x7610, R23 ;  /* 0x00007610ff177816 */ /* 0x010fe40000000017 */
[----:B------:R-:W-:-:S02]  /*21f0*/  PRMT R27, RZ, 0x7610, R27 ;  /* 0x00007610ff1b7816 */ /* 0x000fc4000000001b */
[----:B------:R-:W-:Y:S02]  /*2200*/  PRMT R31, RZ, 0x7610, R31 ;  /* 0x00007610ff1f7816 */ /* 0x000fe4000000001f */
[----:B------:R-:W-:Y:S02]  /*2210*/  PRMT R4, RZ, 0x7610, R4 ;  /* 0x00007610ff047816 */ /* 0x000fe40000000004 */
[----:B------:R-:W-:Y:S02]  /*2220*/  PRMT R8, RZ, 0x7610, R8 ;  /* 0x00007610ff087816 */ /* 0x000fe40000000008 */
[----:B------:R-:W-:Y:S02]  /*2230*/  PRMT R12, RZ, 0x7610, R12 ;  /* 0x00007610ff0c7816 */ /* 0x000fe4000000000c */
[----:B------:R-:W-:Y:S02]  /*2240*/  PRMT R16, RZ, 0x7610, R16 ;  /* 0x00007610ff107816 */ /* 0x000fe40000000010 */
[----:B------:R-:W-:-:S02]  /*2250*/  PRMT R20, RZ, 0x7610, R20 ;  /* 0x00007610ff147816 */ /* 0x000fc40000000014 */
[----:B------:R-:W-:Y:S02]  /*2260*/  PRMT R24, RZ, 0x7610, R24 ;  /* 0x00007610ff187816 */ /* 0x000fe40000000018 */
[----:B------:R-:W-:Y:S02]  /*2270*/  PRMT R28, RZ, 0x7610, R28 ;  /* 0x00007610ff1c7816 */ /* 0x000fe4000000001c */
[----:B------:R-:W-:Y:S02]  /*2280*/  PRMT R32, RZ, 0x7610, R32 ;  /* 0x00007610ff207816 */ /* 0x000fe40000000020 */
[----:B------:R-:W-:Y:S01]  /*2290*/  PRMT R5, RZ, 0x7610, R5 ;  /* 0x00007610ff057816 */ /* 0x000fe20000000005 */
[----:B------:R-:W2:Y:S01]  /*22a0*/  @P0 LDG.E.U8 R3, desc[UR36][R144.64] ;  /* 0x0000002490030981 */ /* 0x000ea2000c1e1100 */
[----:B------:R-:W-:Y:S02]  /*22b0*/  PRMT R9, RZ, 0x7610, R9 ;  /* 0x00007610ff097816 */ /* 0x000fe40000000009 */
[----:B------:R-:W-:Y:S01]  /*22c0*/  PRMT R13, RZ, 0x7610, R13 ;  /* 0x00007610ff0d7816 */ /* 0x000fe2000000000d */
[----:B------:R-:W3:Y:S01]  /*22d0*/  @P0 LDG.E.U8 R7, desc[UR36][R136.64] ;  /* 0x0000002488070981 */ /* 0x000ee2000c1e1100 */
[----:B------:R-:W-:-:S02]  /*22e0*/  PRMT R17, RZ, 0x7610, R17 ;  /* 0x00007610ff117816 */ /* 0x000fc40000000011 */
[----:B------:R-:W-:Y:S01]  /*22f0*/  PRMT R21, RZ, 0x7610, R21 ;  /* 0x00007610ff157816 */ /* 0x000fe20000000015 */
[----:B------:R-:W4:Y:S01]  /*2300*/  @P0 LDG.E.U8 R11, desc[UR36][R128.64] ;  /* 0x00000024800b0981 */ /* 0x000f22000c1e1100 */
[----:B------:R-:W-:Y:S02]  /*2310*/  PRMT R25, RZ, 0x7610, R25 ;  /* 0x00007610ff197816 */ /* 0x000fe40000000019 */
[----:B------:R-:W-:Y:S01]  /*2320*/  PRMT R29, RZ, 0x7610, R29 ;  /* 0x00007610ff1d7816 */ /* 0x000fe2000000001d */
[----:B------:R-:W4:Y:S01]  /*2330*/  @P0 LDG.E.U8 R15, desc[UR36][R120.64] ;  /* 0x00000024780f0981 */ /* 0x000f22000c1e1100 */
[----:B------:R-:W-:Y:S02]  /*2340*/  PRMT R33, RZ, 0x7610, R33 ;  /* 0x00007610ff217816 */ /* 0x000fe40000000021 */
[----:B------:R-:W-:Y:S01]  /*2350*/  PRMT R6, RZ, 0x7610, R6 ;  /* 0x00007610ff067816 */ /* 0x000fe20000000006 */
[----:B------:R-:W4:Y:S01]  /*2360*/  @P0 LDG.E.U8 R19, desc[UR36][R108.64] ;  /* 0x000000246c130981 */ /* 0x000f22000c1e1100 */
        /* <DEDUP_REMOVED lines=9> */
[----:B------:R-:W-:-:S03]  /*2400*/  PRMT R34, RZ, 0x7610, R34 ;  /* 0x00007610ff227816 */ /* 0x000fc60000000022 */
[----:B------:R-:W4:Y:S04]  /*2410*/  @P0 LDG.E.U8 R4, desc[UR36][R142.64] ;  /* 0x000000248e040981 */ /* 0x000f28000c1e1100 */
        /* <DEDUP_REMOVED lines=22> */
[----:B------:R-:W4:Y:S01]  /*2580*/  @P0 LDG.E.U8 R34, desc[UR36][R78.64] ;  /* 0x000000244e220981 */ /* 0x000f22000c1e1100 */
[----:B0-----:R-:W-:-:S04]  /*2590*/  @!UP1 UIADD3 UR8, UPT, UPT, -UR4, 0x100000, URZ ;  /* 0x0010000004089890 */ /* 0x001fc8000fffe1ff */
[----:B------:R-:W-:Y:S02]  /*25a0*/  @!UP1 USHF.L.U32 UR9, UR8, 0xb, URZ ;  /* 0x0000000b08099899 */ /* 0x000fe400080006ff */
[----:B------:R-:W-:Y:S01]  /*25b0*/  @!UP1 USHF.L.U32 UR8, UR8, 0x1, URZ ;  /* 0x0000000108089899 */ /* 0x000fe200080006ff */
[----:B------:R-:W-:Y:S01]  /*25c0*/  VOTEU.ALL UP2, P6 ;  /* 0x0000000000ff7886 */ /* 0x000fe20003040000 */
[----:B------:R-:W-:-:S04]  /*25d0*/  @!UP1 UIADD3 UR4, UPT, UPT, -UR4, 0x100000, URZ ;  /* 0x0010000004049890 */ /* 0x000fc8000fffe1ff */
[----:B------:R-:W-:Y:S02]  /*25e0*/  @!UP1 USHF.L.U32 UR5, UR4, 0xb, URZ ;  /* 0x0000000b04059899 */ /* 0x000fe400080006ff */
[----:B------:R-:W-:Y:S02]  /*25f0*/  @!UP1 USHF.L.U32 UR4, UR4, 0x1, URZ ;  /* 0x0000000104049899 */ /* 0x000fe400080006ff */
[----:B------:R-:W-:Y:S01]  /*2600*/  UIADD3 UR14, UPT, UPT, UR17, 0x80, URZ ;  /* 0x00000080110e7890 */ /* 0x000fe2000fffe0ff */
[----:B------:R-:W-:Y:S02]  /*2610*/  ISETP.EQ.U32.AND P1, PT, RZ, UR12, P0 ;  /* 0x0000000cff007c0c */ /* 0x000fe40008722070 */
[----:B------:R-:W-:Y:S01]  /*2620*/  LOP3.LUT R35, R0, 0x80, RZ, 0xc0, !PT ;  /* 0x0000008000237812 */ /* 0x000fe200078ec0ff */
[----:B------:R-:W-:-:S03]  /*2630*/  UIADD3 UR6, UPT, UPT, UR6, UR14, URZ ;  /* 0x0000000e06067290 */ /* 0x000fc6000fffe0ff */
[----:B------:R-:W-:Y:S01]  /*2640*/  R2UR UR15, R35 ;  /* 0x00000000230f72ca */ /* 0x000fe200000e0000 */
[----:B------:R-:W-:Y:S01]  /*2650*/  ULEA UR7, UR7, UR6, 0x12 ;  /* 0x0000000607077291 */ /* 0x000fe2000f8e90ff */
[----:B------:R0:W1:Y:S01]  /*2660*/  @!UP2 SYNCS.EXCH.64 URZ, [UR18+0xc008], UR8 ;  /* 0x00c0080812ffa5b2 */ /* 0x0000620008000100 */
[----:B------:R-:W-:Y:S01]  /*2670*/  VOTEU.ALL UP2, P6 ;  /* 0x0000000000ff7886 */ /* 0x000fe20003040000 */
[----:B------:R-:W-:Y:S02]  /*2680*/  UIADD3 UR6, UPT, UPT, UR18, 0x8000, URZ ;  /* 0x0000800012067890 */ /* 0x000fe4000fffe0ff */
[----:B--2---:R0:W-:Y:S04]  /*2690*/  STS.U8 [R74+UR18+0x6000], R3 ;  /* 0x006000034a007988 */ /* 0x0041e80008000012 */
[----:B---3--:R0:W-:Y:S04]  /*26a0*/  STS.U8 [R74+UR18+0x6400], R7 ;  /* 0x006400074a007988 */ /* 0x0081e80008000012 */
[----:B----4-:R0:W-:Y:S04]  /*26b0*/  STS.U8 [R74+UR18+0x6800], R11 ;  /* 0x0068000b4a007988 */ /* 0x0101e80008000012 */
        /* <DEDUP_REMOVED lines=29> */
[----:B-1----:R1:W-:Y:S06]  /*2890*/  MEMBAR.ALL.CTA ;  /* 0x0000000000007992 */ /* 0x0023ec0000008000 */
[----:B-1----:R-:W-:Y:S04]  /*28a0*/  FENCE.VIEW.ASYNC.S ;  /* 0x00000000000073c6 */ /* 0x002fe80000000000 */
[----:B------:R-:W1:Y:S02]  /*28b0*/  FENCE.VIEW.ASYNC.S ;  /* 0x00000000000073c6 */ /* 0x000e640000000000 */
[----:B-1----:R0:W1:Y:S02]  /*28c0*/  @!UP2 SYNCS.EXCH.64 URZ, [UR18+0x8000], UR4 ;  /* 0x0080000412ffa5b2 */ /* 0x0020640008000100 */
[----:B-1----:R-:W-:Y:S06]  /*28d0*/  BAR.SYNC.DEFER_BLOCKING 0x0 ;  /* 0x0000000000007b1d */ /* 0x002fec0000010000 */
[----:B0-----:R-:W-:Y:S05]  /*28e0*/  @!P1 BRA `(.L_x_6) ;  /* 0x0000000000849947 */ /* 0x001fea0003800000 */
[----:B------:R-:W-:Y:S02]  /*28f0*/  UIADD3 UR4, UPT, UPT, UR18, 0x6000, URZ ;  /* 0x0000600012047890 */ /* 0x000fe4000fffe0ff */
[----:B------:R-:W-:Y:S02]  /*2900*/  USHF.R.U32.HI UR8, URZ, 0x4, UR18 ;  /* 0x00000004ff087899 */ /* 0x000fe40008011612 */
[----:B------:R-:W-:Y:S02]  /*2910*/  USHF.R.U32.HI UR4, URZ, 0x4, UR4 ;  /* 0x00000004ff047899 */ /* 0x000fe40008011604 */
[----:B------:R-:W-:Y:S02]  /*2920*/  USGXT.U32 UR8, UR8, 0xe ;  /* 0x0000000e0808789a */ /* 0x000fe40008000000 */
[----:B------:R-:W-:Y:S02]  /*2930*/  USGXT.U32 UR10, UR4, 0xe ;  /* 0x0000000e040a789a */ /* 0x000fe40008000000 */
[----:B------:R-:W-:-:S02]  /*2940*/  UIADD3 UR32, UP2, UPT, UR8, 0x100, URZ ;  /* 0x0000010008207890 */ /* 0x000fc4000ff5e0ff */
[----:B------:R-:W-:Y:S01]  /*2950*/  UIADD3 UR30, UP3, UPT, UR10, 0x2, URZ ;  /* 0x000000020a1e7890 */ /* 0x000fe2000ff7e0ff */
[----:B------:R-:W-:Y:S01]  /*2960*/  UMOV UR4, URZ ;  /* 0x000000ff00047c82 */ /* 0x000fe20008000000 */
[----:B------:R-:W-:Y:S01]  /*2970*/  UMOV UR38, 0x0 ;  /* 0x0000000000267882 */ /* 0x000fe20000000000 */
[----:B------:R-:W-:Y:S02]  /*2980*/  UIADD3.X UR33, UPT, UPT, UR4, 0x40004040, URZ, UP2, !UPT ;  /* 0x4000404004217890 */ /* 0x000fe400097fe4ff */
[----:B------:R-:W-:Y:S02]  /*2990*/  UIADD3.X UR31, UPT, UPT, UR4, 0x40004040, URZ, UP3, !UPT ;  /* 0x40004040041f7890 */ /* 0x000fe40009ffe4ff */
[----:B------:R-:W-:Y:S02]  /*29a0*/  UIADD3.64 UR22, UPT, UPT, UR32, 0x100, URZ ;  /* 0x0000010020167897 */ /* 0x000fe4000fffe0ff */
[----:B------:R-:W-:Y:S02]  /*29b0*/  UIADD3.64 UR24, UPT, UPT, UR30, 0x2, URZ ;  /* 0x000000021e187897 */ /* 0x000fe4000fffe0ff */
[----:B------:R-:W-:-:S02]  /*29c0*/  UIADD3.64 UR26, UPT, UPT, UR32, 0x200, URZ ;  /* 0x00000200201a7897 */ /* 0x000fc4000fffe0ff */
[----:B------:R-:W-:Y:S01]  /*29d0*/  UIADD3.64 UR28, UPT, UPT, UR30, 0x4, URZ ;  /* 0x000000041e1c7897 */ /* 0x000fe2000fffe0ff */
[----:B------:R-:W-:Y:S01]  /*29e0*/  UMOV UR39, 0x8108010 ;  /* 0x0810801000277882 */ /* 0x000fe20000000000 */
[----:B------:R-:W-:Y:S01]  /*29f0*/  UMOV UR9, 0x40004040 ;  /* 0x4000404000097882 */ /* 0x000fe20000000000 */
[----:B------:R-:W-:Y:S01]  /*2a00*/  UMOV UR11, 0x40004040 ;  /* 0x40004040000b7882 */ /* 0x000fe20000000000 */
[----:B------:R-:W-:Y:S01]  /*2a10*/  UMOV UR40, 0x0 ;  /* 0x0000000000287882 */ /* 0x000fe20000000000 */
[----:B------:R-:W-:Y:S01]  /*2a20*/  UMOV UR41, 0x8108010 ;  /* 0x0810801000297882 */ /* 0x000fe20000000000 */
[----:B------:R-:W-:Y:S01]  /*2a30*/  UMOV UR42, 0x0 ;  /* 0x00000000002a7882 */ /* 0x000fe20000000000 */
[----:B------:R-:W-:Y:S01]  /*2a40*/  UMOV UR43, 0x8108010 ;  /* 0x08108010002b7882 */ /* 0x000fe20000000000 */
[----:B------:R-:W-:Y:S01]  /*2a50*/  UMOV UR4, UR6 ;  /* 0x0000000600047c82 */ /* 0x000fe20008000000 */
[----:B------:R-:W-:Y:S01]  /*2a60*/  UMOV UR5, URZ ;  /* 0x000000ff00057c82 */ /* 0x000fe20008000000 */
[----:B------:R0:W-:Y:S01]  /*2a70*/  UTCQMMA gdesc[UR8], gdesc[UR10], tmem[UR14], tmem[UR38], idesc[UR39], !UPT ;  /* 0x00ff260a080075ea */ /* 0x0001e2000f80030e */
[----:B------:R-:W-:Y:S01]  /*2a80*/  UMOV UR44, 0x0 ;  /* 0x00000000002c7882 */ /* 0x000fe20000000000 */
[----:B------:R-:W-:Y:S01]  /*2a90*/  UMOV UR45, 0x8108010 ;  /* 0x08108010002d7882 */ /* 0x000fe20000000000 */
[----:B------:R0:W-:Y:S01]  /*2aa0*/  UTCQMMA gdesc[UR32], gdesc[UR30], tmem[UR14], tmem[UR40], idesc[UR41], UPT ;  /* 0x00ff281e200075ea */ /* 0x0001e2000b80030e */
[----:B------:R-:W-:Y:S01]  /*2ab0*/  UMOV UR4, UR4 ;  /* 0x0000000400047c82 */ /* 0x000fe20008000000 */
[----:B------:R0:W-:Y:S01]  /*2ac0*/  UTCQMMA gdesc[UR22], gdesc[UR24], tmem[UR14], tmem[UR42], idesc[UR43], UPT ;  /* 0x00ff2a18160075ea */ /* 0x0001e2000b80030e */
[----:B------:R0:W-:Y:S01]  /*2ad0*/  UTCQMMA gdesc[UR26], gdesc[UR28], tmem[UR14], tmem[UR44], idesc[UR45], UPT ;  /* 0x00ff2c1c1a0075ea */ /* 0x0001e2000b80030e */
[----:B------:R0:W-:Y:S01]  /*2ae0*/  UTCBAR [UR4], URZ ;  /* 0x000000ff040073e9 */ /* 0x0001e200080000ff */
[----:B------:R-:W-:Y:S01]  /*2af0*/  NOP ;  /* 0x0000000000007918 */ /* 0x000fe20000000000 */
.L_x_6:
[----:B------:R-:W-:Y:S05]  /*2b00*/  @!P0 BRA `(.L_x_7) ;  /* 0x0000000000088947 */ /* 0x000fea0003800000 */
[----:B------:R-:W1:Y:S02]  /*2b10*/  SYNCS.PHASECHK.TRANS64.TRYWAIT P2, [UR18+0x8000], RZ ;  /* 0x008000ffff0075a7 */ /* 0x000e640008041112 */
[----:B-1----:R-:W-:Y:S05]  /*2b20*/  @!P2 BRA `(.L_x_8) ;  /* 0x0000008c007ca947 */ /* 0x002fea0003800000 */
.L_x_7:
[----:B------:R-:W-:Y:S01]  /*2b30*/  BAR.SYNC.DEFER_BLOCKING 0x0 ;  /* 0x0000000000007b1d */ /* 0x000fe20000010000 */
[----:B------:R-:W-:Y:S01]  /*2b40*/  IMAD.U32 R69, RZ, RZ, UR15 ;  /* 0x0000000fff457e24 */ /* 0x000fe2000f8e00ff */
[C---:B------:R-:W-:Y:S01]  /*2b50*/  LOP3.LUT R76, R0.reuse, 0x6f, RZ, 0xc0, !PT ;  /* 0x0000006f004c7812 */ /* 0x040fe200078ec0ff */
[----:B------:R-:W-:-:S03]  /*2b60*/  IMAD.SHL.U32 R70, R0, 0x2, RZ ;  /* 0x0000000200467824 */ /* 0x000fc600078e00ff */
[----:B0-----:R-:W0:Y:S01]  /*2b70*/  LDCU UR4, c[0x0][0x3a8] ;  /* 0x00007500ff0477ac */ /* 0x001e220008000800 */
[----:B------:R-:W-:Y:S01]  /*2b80*/  LEA.HI R69, R69, R76, RZ, 0x1d ;  /* 0x0000004c45457211 */ /* 0x000fe200078fe8ff */
[----:B------:R-:W-:Y:S01]  /*2b90*/  LDTM.16dp32bit_t0_t15.x32 R4, tmem[UR7] ;  /* 0x00000007000479ee */ /* 0x000fe20008a80000 */
[----:B------:R-:W0:Y:S01]  /*2ba0*/  LDTM.16dp32bit_t16_t31.x32 R4, tmem[UR7+0x20] ;  /* 0x00002007000479ee */ /* 0x000e220008aa0000 */
[----:B------:R-:W-:Y:S01]  /*2bb0*/  LOP3.LUT R70, R70, 0x20, RZ, 0xc0, !PT ;  /* 0x0000002046467812 */ /* 0x000fe200078ec0ff */
[----:B------:R-:W1:Y:S01]  /*2bc0*/  LDC.64 R146, c[0x0][0x390] ;  /* 0x0000e400ff927b82 */ /* 0x000e620000000a00 */
[----:B------:R-:W-:Y:S02]  /*2bd0*/  VIADD R42, R69, UR19 ;  /* 0x00000013452a7c36 */ /* 0x000fe40008000000 */
[C---:B------:R-:W-:Y:S02]  /*2be0*/  LOP3.LUT R3, R70.reuse, 0x2, RZ, 0xfc, !PT ;  /* 0x0000000246037812 */ /* 0x040fe400078efcff */
[----:B------:R-:W-:-:S02]  /*2bf0*/  LOP3.LUT R36, R70, 0x3, RZ, 0xfc, !PT ;  /* 0x0000000346247812 */ /* 0x000fc400078efcff */
[C---:B------:R-:W-:Y:S01]  /*2c00*/  ISETP.GE.AND P5, PT, R42.reuse, R3, PT ;  /* 0x000000032a00720c */ /* 0x040fe20003fa6270 */
[----:B------:R-:W2:Y:S01]  /*2c10*/  LDC R64, c[0x0][0x3d8] ;  /* 0x0000f600ff407b82 */ /* 0x000ea20000000800 */
[----:B------:R-:W-:Y:S02]  /*2c20*/  ISETP.GE.AND P3, PT, R42, R70, PT ;  /* 0x000000462a00720c */ /* 0x000fe40003f66270 */
[----:B------:R-:W-:Y:S02]  /*2c30*/  LOP3.LUT R37, R70, 0x4, RZ, 0xfc, !PT ;  /* 0x0000000446257812 */ /* 0x000fe400078efcff */
[C---:B------:R-:W-:Y:S02]  /*2c40*/  ISETP.GE.AND P4, PT, R42.reuse, R36, PT ;  /* 0x000000242a00720c */ /* 0x040fe40003f86270 */
[----:B------:R-:W-:Y:S01]  /*2c50*/  ISETP.GE.AND P2, PT, R42, R37, PT ;  /* 0x000000252a00720c */ /* 0x000fe20003f46270 */
[----:B------:R-:W3:Y:S01]  /*2c60*/  @!P6 SYNCS.CCTL.IV [UR18+0x8000] ;  /* 0x00800000ff00e9b1 */ /* 0x000ee20008000012 */
[----:B------:R-:W-:Y:S01]  /*2c70*/  LOP3.LUT R36, R70, 0x6, RZ, 0xfc, !PT ;  /* 0x0000000646247812 */ /* 0x000fe200078efcff */
[----:B------:R-:W-:Y:S01]  /*2c80*/  NOP ;  /* 0x0000000000007918 */ /* 0x000fe20000000000 */
[----:B0-----:R-:W-:Y:S01]  /*2c90*/  FMUL R3, R4, UR4 ;  /* 0x0000000404037c20 */ /* 0x001fe20008400000 */
[----:B------:R-:W-:Y:S01]  /*2ca0*/  FMUL R5, R5, UR4 ;  /* 0x0000000405057c20 */ /* 0x000fe20008400000 */
[----:B------:R-:W-:Y:S01]  /*2cb0*/  FMUL R6, R6, UR4 ;  /* 0x0000000406067c20 */ /* 0x000fe20008400000 */
[----:B------:R-:W-:Y:S01]  /*2cc0*/  FMUL R8, R8, UR4 ;  /* 0x0000000408087c20 */ /* 0x000fe20008400000 */
[----:B------:R-:W-:Y:S01]  /*2cd0*/  LOP3.LUT R4, R70, 0x5, RZ, 0xfc, !PT ;  /* 0x0000000546047812 */ /* 0x000fe200078efcff */
[----:B------:R-:W-:Y:S01]  /*2ce0*/  FMUL R7, R7, UR4 ;  /* 0x0000000407077c20 */ /* 0x000fe20008400000 */
[----:B------:R-:W-:Y:S01]  /*2cf0*/  FSEL R3, R3, -INF , P3 ;  /* 0xff80000003037808 */ /* 0x000fe20001800000 */
[----:B------:R-:W-:Y:S01]  /*2d00*/  FMUL R9, R9, UR4 ;  /* 0x0000000409097c20 */ /* 0x000fe20008400000 */
[----:B------:R-:W-:Y:S01]  /*2d10*/  ISETP.GT.AND P3, PT, R42, R70, PT ;  /* 0x000000462a00720c */ /* 0x000fe20003f64270 */
[----:B------:R-:W-:Y:S01]  /*2d20*/  FMUL R10, R10, UR4 ;  /* 0x000000040a0a7c20 */ /* 0x000fe20008400000 */
[----:B------:R-:W-:Y:S01]  /*2d30*/  FSEL R6, R6, -INF , P5 ;  /* 0xff80000006067808 */ /* 0x000fe20002800000 */
[----:B------:R-:W-:Y:S01]  /*2d40*/  FMUL R12, R12, UR4 ;  /* 0x000000040c0c7c20 */ /* 0x000fe20008400000 */
[----:B------:R-:W-:Y:S01]  /*2d50*/  FSEL R41, R5, -INF , P3 ;  /* 0xff80000005297808 */ /* 0x000fe20001800000 */
[----:B------:R-:W-:Y:S01]  /*2d60*/  FMUL R11, R11, UR4 ;  /* 0x000000040b0b7c20 */ /* 0x000fe20008400000 */
[----:B------:R-:W-:Y:S01]  /*2d70*/  LOP3.LUT R5, R70, 0x8, RZ, 0xfc, !PT ;  /* 0x0000000846057812 */ /* 0x000fe200078efcff */
[----:B------:R-:W-:Y:S01]  /*2d80*/  FMUL R14, R14, UR4 ;  /* 0x000000040e0e7c20 */ /* 0x000fe20008400000 */
[----:B------:R-:W-:Y:S01]  /*2d90*/  ISETP.GE.AND P3, PT, R42, R4, PT ;  /* 0x000000042a00720c */ /* 0x000fe20003f66270 */
[----:B------:R-:W-:Y:S01]  /*2da0*/  FMUL R39, R15, UR4 ;  /* 0x000000040f277c20 */ /* 0x000fe20008400000 */
[----:B------:R-:W-:Y:S01]  /*2db0*/  FSEL R38, R8, -INF , P2 ;  /* 0xff80000008267808 */ /* 0x000fe20001000000 */
[----:B------:R-:W-:Y:S01]  /*2dc0*/  FMUL R22, R22, UR4 ;  /* 0x0000000416167c20 */ /* 0x000fe20008400000 */
[----:B------:R-:W-:Y:S01]  /*2dd0*/  ISETP.GE.AND P5, PT, R42, R36, PT ;  /* 0x000000242a00720c */ /* 0x000fe20003fa6270 */
[----:B------:R-:W-:Y:S01]  /*2de0*/  FMUL R21, R21, UR4 ;  /* 0x0000000415157c20 */ /* 0x000fe20008400000 */
[----:B------:R-:W-:-:S02]  /*2df0*/  LOP3.LUT R4, R70, 0x7, RZ, 0xfc, !PT ;  /* 0x0000000746047812 */ /* 0x000fc400078efcff */
[----:B------:R-:W-:Y:S02]  /*2e00*/  ISETP.GE.AND P2, PT, R42, R5, PT ;  /* 0x000000052a00720c */ /* 0x000fe40003f46270 */
[----:B------:R-:W-:Y:S02]  /*2e10*/  LOP3.LUT R5, R70, 0xa, RZ, 0xfc, !PT ;  /* 0x0000000a46057812 */ /* 0x000fe400078efcff */
[----:B------:R-:W-:Y:S01]  /*2e20*/  FSEL R43, R7, -INF , P4 ;  /* 0xff800000072b7808 */ /* 0x000fe20002000000 */
[----:B------:R-:W-:Y:S01]  /*2e30*/  FMUL R7, R17, UR4 ;  /* 0x0000000411077c20 */ /* 0x000fe20008400000 */
[----:B------:R-:W-:Y:S01]  /*2e40*/  FSEL R8, R9, -INF , P3 ;  /* 0xff80000009087808 */ /* 0x000fe20001800000 */
[----:B------:R-:W-:Y:S01]  /*2e50*/  FMUL R17, R20, UR4 ;  /* 0x0000000414117c20 */ /* 0x000fe20008400000 */
[----:B------:R-:W-:Y:S01]  /*2e60*/  ISETP.GE.AND P4, PT, R42, R4, PT ;  /* 0x000000042a00720c */ /* 0x000fe20003f86270 */
[----:B------:R-:W-:Y:S01]  /*2e70*/  FMUL R20, R27, UR4 ;  /* 0x000000041b147c20 */ /* 0x000fe20008400000 */
[----:B------:R-:W-:Y:S01]  /*2e80*/  FSEL R9, R10, -INF , P5 ;  /* 0xff8000000a097808 */ /* 0x000fe20002800000 */
[----:B------:R-:W-:Y:S01]  /*2e90*/  FMUL R10, R13, UR4 ;  /* 0x000000040d0a7c20 */ /* 0x000fe20008400000 */
[----:B------:R-:W-:Y:S01]  /*2ea0*/  LOP3.LUT R4, R70, 0x9, RZ, 0xfc, !PT ;  /* 0x0000000946047812 */ /* 0x000fe200078efcff */
[----:B------:R-:W-:Y:S01]  /*2eb0*/  FMUL R13, R24, UR4 ;  /* 0x00000004180d7c20 */ /* 0x000fe20008400000 */
[----:B------:R-:W-:-:S02]  /*2ec0*/  ISETP.GE.AND P5, PT, R42, R5, PT ;  /* 0x000000052a00720c */ /* 0x000fc40003fa6270 */
[----:B------:R-:W-:Y:S02]  /*2ed0*/  LOP3.LUT R5, R70, 0xc, RZ, 0xfc, !PT ;  /* 0x0000000c46057812 */ /* 0x000fe400078efcff */
[----:B------:R-:W-:Y:S02]  /*2ee0*/  ISETP.GE.AND P3, PT, R42, R4, PT ;  /* 0x000000042a00720c */ /* 0x000fe40003f66270 */
[----:B------:R-:W-:Y:S01]  /*2ef0*/  FSEL R37, R12, -INF , P2 ;  /* 0xff8000000c257808 */ /* 0x000fe20001000000 */
[----:B------:R-:W-:Y:S01]  /*2f00*/  FMUL R12, R18, UR4 ;  /* 0x00000004120c7c20 */ /* 0x000fe20008400000 */
[----:B------:R-:W-:Y:S01]  /*2f10*/  LOP3.LUT R4, R70, 0xb, RZ, 0xfc, !PT ;  /* 0x0000000b46047812 */ /* 0x000fe200078efcff */
[----:B------:R-:W-:Y:S01]  /*2f20*/  FMUL R18, R19, UR4 ;  /* 0x0000000413127c20 */ /* 0x000fe20008400000 */
[----:B------:R-:W-:Y:S02]  /*2f30*/  ISETP.GE.AND P2, PT, R42, R5, PT ;  /* 0x000000052a00720c */ /* 0x000fe40003f46270 */
[----:B------:R-:W-:-:S02]  /*2f40*/  LOP3.LUT R5, R70, 0xe, RZ, 0xfc, !PT ;  /* 0x0000000e46057812 */ /* 0x000fc400078efcff */
[----:B------:R-:W-:Y:S02]  /*2f50*/  FSEL R36, R11, -INF , P4 ;  /* 0xff8000000b247808 */ /* 0x000fe40002000000 */
[----:B------:R-:W-:Y:S01]  /*2f60*/  FSEL R15, R14, -INF , P5 ;  /* 0xff8000000e0f7808 */ /* 0x000fe20002800000 */
[----:B------:R-:W-:Y:S01]  /*2f70*/  FMUL R14, R16, UR4 ;  /* 0x00000004100e7c20 */ /* 0x000fe20008400000 */
[----:B------:R-:W-:Y:S01]  /*2f80*/  ISETP.GE.AND P4, PT, R42, R4, PT ;  /* 0x000000042a00720c */ /* 0x000fe20003f86270 */
[----:B------:R-:W-:Y:S01]  /*2f90*/  FMUL R16, R23, UR4 ;  /* 0x0000000417107c20 */ /* 0x000fe20008400000 */
[----:B------:R-:W-:Y:S02]  /*2fa0*/  LOP3.LUT R4, R70, 0xd, RZ, 0xfc, !PT ;  /* 0x0000000d46047812 */ /* 0x000fe400078efcff */
[----:B------:R-:W-:Y:S02]  /*2fb0*/  ISETP.GE.AND P5, PT, R42, R5, PT ;  /* 0x000000052a00720c */ /* 0x000fe40003fa6270 */
[----:B------:R-:W-:-:S02]  /*2fc0*/  LOP3.LUT R5, R70, 0x10, RZ, 0xfc, !PT ;  /* 0x0000001046057812 */ /* 0x000fc400078efcff */
[----:B------:R-:W-:Y:S02]  /*2fd0*/  FSEL R10, R10, -INF , P3 ;  /* 0xff8000000a0a7808 */ /* 0x000fe40001800000 */
[----:B------:R-:W-:Y:S02]  /*2fe0*/  ISETP.GE.AND P3, PT, R42, R4, PT ;  /* 0x000000042a00720c */ /* 0x000fe40003f66270 */
[----:B------:R-:W-:Y:S02]  /*2ff0*/  FSEL R14, R14, -INF , P2 ;  /* 0xff8000000e0e7808 */ /* 0x000fe40001000000 */
        /* <DEDUP_REMOVED lines=17> */
[----:B------:R-:W-:Y:S01]  /*3110*/  FSEL R23, R22, -INF , P5 ;  /* 0xff80000016177808 */ /* 0x000fe20002800000 */
[----:B------:R-:W-:Y:S01]  /*3120*/  FMUL R22, R29, UR4 ;  /* 0x000000041d167c20 */ /* 0x000fe20008400000 */
[----:B------:R-:W-:Y:S01]  /*3130*/  LOP3.LUT R4, R70, 0x15, RZ, 0xfc, !PT ;  /* 0x0000001546047812 */ /* 0x000fe200078efcff */
[----:B------:R-:W-:Y:S01]  /*3140*/  FMUL R29, R35, UR4 ;  /* 0x00000004231d7c20 */ /* 0x000fe20008400000 */
[----:B------:R-:W-:Y:S02]  /*3150*/  ISETP.GE.AND P5, PT, R42, R5, PT ;  /* 0x000000052a00720c */ /* 0x000fe40003fa6270 */
[----:B------:R-:W-:-:S02]  /*3160*/  FMNMX3 R5, R3, R41, R6, !PT ;  /* 0x0000002903057276 */ /* 0x000fc40007800006 */
[----:B------:R-:W-:Y:S02]  /*3170*/  FSEL R40, R21, -INF , P3 ;  /* 0xff80000015287808 */ /* 0x000fe40001800000 */
[----:B------:R-:W-:Y:S02]  /*3180*/  ISETP.GE.AND P3, PT, R42, R4, PT ;  /* 0x000000042a00720c */ /* 0x000fe40003f66270 */
[C---:B------:R-:W-:Y:S02]  /*3190*/  LOP3.LUT R11, R70.reuse, 0x18, RZ, 0xfc, !PT ;  /* 0x00000018460b7812 */ /* 0x040fe400078efcff */
[----:B------:R-:W-:Y:S02]  /*31a0*/  LOP3.LUT R4, R70, 0x17, RZ, 0xfc, !PT ;  /* 0x0000001746047812 */ /* 0x000fe400078efcff */
[----:B------:R-:W-:Y:S02]  /*31b0*/  FMNMX3 R5, R5, R43, R38, !PT ;  /* 0x0000002b05057276 */ /* 0x000fe40007800026 */
[----:B------:R-:W-:-:S02]  /*31c0*/  FSEL R13, R13, -INF , P2 ;  /* 0xff8000000d0d7808 */ /* 0x000fc40001000000 */
[----:B------:R-:W-:Y:S02]  /*31d0*/  FSEL R16, R16, -INF , P4 ;  /* 0xff80000010107808 */ /* 0x000fe40002000000 */
[C---:B------:R-:W-:Y:S02]  /*31e0*/  ISETP.GE.AND P2, PT, R42.reuse, R11, PT ;  /* 0x0000000b2a00720c */ /* 0x040fe40003f46270 */
[----:B------:R-:W-:Y:S01]  /*31f0*/  ISETP.GE.AND P4, PT, R42, R4, PT ;  /* 0x000000042a00720c */ /* 0x000fe20003f86270 */
[----:B------:R-:W-:Y:S01]  /*3200*/  FMUL R4, R25, UR4 ;  /* 0x0000000419047c20 */ /* 0x000fe20008400000 */
[----:B------:R-:W-:Y:S01]  /*3210*/  FMNMX3 R11, R5, R8, R9, !PT ;  /* 0x00000008050b7276 */ /* 0x000fe20007800009 */
[----:B------:R-:W-:Y:S01]  /*3220*/  FMUL R5, R26, UR4 ;  /* 0x000000041a057c20 */ /* 0x000fe20008400000 */
[----:B------:R-:W-:Y:S02]  /*3230*/  LOP3.LUT R19, R70, 0x19, RZ, 0xfc, !PT ;  /* 0x0000001946137812 */ /* 0x000fe400078efcff */
[----:B------:R-:W-:-:S02]  /*3240*/  FMNMX3 R11, R11, R36, R37, !PT ;  /* 0x000000240b0b7276 */ /* 0x000fc40007800025 */
[----:B------:R-:W-:Y:S02]  /*3250*/  FSEL R4, R4, -INF , P3 ;  /* 0xff80000004047808 */ /* 0x000fe40001800000 */
[----:B------:R-:W-:Y:S02]  /*3260*/  ISETP.GE.AND P3, PT, R42, R19, PT ;  /* 0x000000132a00720c */ /* 0x000fe40003f66270 */
[----:B------:R-:W-:Y:S01]  /*3270*/  FMNMX3 R19, R11, R10, R15, !PT ;  /* 0x0000000a0b137276 */ /* 0x000fe2000780000f */
[----:B------:R-:W-:Y:S01]  /*3280*/  FMUL R11, R28, UR4 ;  /* 0x000000041c0b7c20 */ /* 0x000fe20008400000 */
[----:B------:R-:W-:Y:S01]  /*3290*/  LOP3.LUT R21, R70, 0x1a, RZ, 0xfc, !PT ;  /* 0x0000001a46157812 */ /* 0x000fe200078efcff */
[----:B------:R-:W-:Y:S01]  /*32a0*/  FMUL R28, R33, UR4 ;  /* 0x00000004211c7c20 */ /* 0x000fe20008400000 */
[----:B------:R-:W-:Y:S02]  /*32b0*/  FMNMX3 R19, R19, R39, R14, !PT ;  /* 0x0000002713137276 */ /* 0x000fe4000780000e */
[----:B------:R-:W-:-:S02]  /*32c0*/  FSEL R5, R5, -INF , P5 ;  /* 0xff80000005057808 */ /* 0x000fc40002800000 */
[----:B------:R-:W-:Y:S02]  /*32d0*/  FMNMX3 R19, R19, R7, R12, !PT ;  /* 0x0000000713137276 */ /* 0x000fe4000780000c */
[----:B------:R-:W-:Y:S02]  /*32e0*/  ISETP.GE.AND P5, PT, R42, R21, PT ;  /* 0x000000152a00720c */ /* 0x000fe40003fa6270 */
[----:B------:R-:W-:Y:S02]  /*32f0*/  LOP3.LUT R21, R70, 0x1b, RZ, 0xfc, !PT ;  /* 0x0000001b46157812 */ /* 0x000fe400078efcff */
[----:B------:R-:W-:Y:S02]  /*3300*/  FMNMX3 R19, R19, R18, R17, !PT ;  /* 0x0000001213137276 */ /* 0x000fe40007800011 */
[----:B------:R-:W-:Y:S02]  /*3310*/  FSEL R20, R20, -INF , P4 ;  /* 0xff80000014147808 */ /* 0x000fe40002000000 */
[----:B------:R-:W-:-:S02]  /*3320*/  ISETP.GE.AND P4, PT, R42, R21, PT ;  /* 0x000000152a00720c */ /* 0x000fc40003f86270 */
[C---:B------:R-:W-:Y:S02]  /*3330*/  LOP3.LUT R21, R70.reuse, 0x1c, RZ, 0xfc, !PT ;  /* 0x0000001c46157812 */ /* 0x040fe400078efcff */
[----:B------:R-:W-:Y:S01]  /*3340*/  FMNMX3 R24, R19, R40, R23, !PT ;  /* 0x0000002813187276 */ /* 0x000fe20007800017 */
[----:B------:R-:W-:Y:S01]  /*3350*/  FMUL R19, R31, UR4 ;  /* 0x000000041f137c20 */ /* 0x000fe20008400000 */
[----:B------:R-:W-:Y:S01]  /*3360*/  LOP3.LUT R25, R70, 0x1d, RZ, 0xfc, !PT ;  /* 0x0000001d46197812 */ /* 0x000fe200078efcff */
[----:B------:R-:W-:Y:S01]  /*3370*/  FMUL R31, R34, UR4 ;  /* 0x00000004221f7c20 */ /* 0x000fe20008400000 */
[----:B------:R-:W-:Y:S02]  /*3380*/  FSEL R11, R11, -INF , P2 ;  /* 0xff8000000b0b7808 */ /* 0x000fe40001000000 */
[----:B------:R-:W-:Y:S01]  /*3390*/  ISETP.GE.AND P2, PT, R42, R21, PT ;  /* 0x000000152a00720c */ /* 0x000fe20003f46270 */
[----:B------:R-:W-:Y:S01]  /*33a0*/  FMUL R21, R30, UR4 ;  /* 0x000000041e157c20 */ /* 0x000fe20008400000 */
[----:B------:R-:W-:-:S02]  /*33b0*/  FSEL R22, R22, -INF , P3 ;  /* 0xff80000016167808 */ /* 0x000fc40001800000 */
[----:B------:R-:W-:Y:S02]  /*33c0*/  FMNMX3 R24, R24, R16, R13, !PT ;  /* 0x0000001018187276 */ /* 0x000fe4000780000d */
[----:B------:R-:W-:Y:S02]  /*33d0*/  ISETP.GE.AND P3, PT, R42, R25, PT ;  /* 0x000000192a00720c */ /* 0x000fe40003f66270 */
[----:B------:R-:W-:Y:S02]  /*33e0*/  LOP3.LUT R25, R70, 0x1e, RZ, 0xfc, !PT ;  /* 0x0000001e46197812 */ /* 0x000fe400078efcff */
[----:B------:R-:W-:Y:S02]  /*33f0*/  FMNMX3 R24, R24, R4, R5, !PT ;  /* 0x0000000418187276 */ /* 0x000fe40007800005 */
[----:B------:R-:W-:Y:S02]  /*3400*/  FSEL R21, R21, -INF , P5 ;  /* 0xff80000015157808 */ /* 0x000fe40002800000 */
[----:B------:R-:W-:Y:S01]  /*3410*/  ISETP.GE.AND P5, PT, R42, R25, PT ;  /* 0x000000192a00720c */ /* 0x000fe20003fa6270 */
[----:B------:R-:W-:Y:S01]  /*3420*/  FMUL R25, R32, UR4 ;  /* 0x0000000420197c20 */ /* 0x000fe20008400000 */
[----:B------:R-:W-:Y:S01]  /*3430*/  FMNMX3 R24, R24, R20, R11, !PT ;  /* 0x0000001418187276 */ /* 0x000fe2000780000b */
[----:B------:R-:W0:Y:S01]  /*3440*/  LDCU.64 UR4, c[0x0][0x3d0] ;  /* 0x00007a00ff0477ac */ /* 0x000e220008000a00 */
[----:B------:R-:W-:-:S02]  /*3450*/  LOP3.LUT R26, R70, 0x1f, RZ, 0xfc, !PT ;  /* 0x0000001f461a7812 */ /* 0x000fc400078efcff */
[----:B------:R-:W-:Y:S02]  /*3460*/  FSEL R19, R19, -INF , P4 ;  /* 0xff80000013137808 */ /* 0x000fe40002000000 */
[----:B------:R-:W-:Y:S02]  /*3470*/  FSEL R25, R25, -INF , P2 ;  /* 0xff80000019197808 */ /* 0x000fe40001000000 */
[----:B------:R-:W-:Y:S02]  /*3480*/  FMNMX3 R24, R24, R22, R21, !PT ;  /* 0x0000001618187276 */ /* 0x000fe40007800015 */
[----:B------:R-:W-:Y:S02]  /*3490*/  ISETP.GE.AND P4, PT, R42, R26, PT ;  /* 0x0000001a2a00720c */ /* 0x000fe40003f86270 */
[----:B------:R-:W-:Y:S02]  /*34a0*/  FSEL R28, R28, -INF , P3 ;  /* 0xff8000001c1c7808 */ /* 0x000fe40001800000 */
[----:B------:R-:W-:-:S02]  /*34b0*/  FSEL R31, R31, -INF , P5 ;  /* 0xff8000001f1f7808 */ /* 0x000fc40002800000 */
[----:B------:R-:W-:Y:S02]  /*34c0*/  FMNMX3 R24, R24, R19, R25, !PT ;  /* 0x0000001318187276 */ /* 0x000fe40007800019 */
[----:B------:R-:W-:Y:S01]  /*34d0*/  FSEL R29, R29, -INF , P4 ;  /* 0xff8000001d1d7808 */ /* 0x000fe20002000000 */
[----:B0-----:R-:W-:Y:S01]  /*34e0*/  UIMAD UR4, UR20, UR4, URZ ;  /* 0x00000004140472a4 */ /* 0x001fe2000f8e02ff */
[----:B------:R-:W-:Y:S02]  /*34f0*/  FMNMX3 R24, R24, R28, R31, !PT ;  /* 0x0000001c18187276 */ /* 0x000fe4000780001f */
[----:B------:R-:W-:Y:S02]  /*3500*/  SHF.R.U32.HI R30, RZ, 0x2, R0 ;  /* 0x00000002ff1e7819 */ /* 0x000fe40000011600 */
[----:B------:R-:W-:Y:S02]  /*3510*/  FMNMX R26, R29, R24, !PT ;  /* 0x000000181d1a7209 */ /* 0x000fe40007800000 */
[----:B------:R-:W-:-:S02]  /*3520*/  LOP3.LUT R33, R30, 0x38, RZ, 0xc0, !PT ;  /* 0x000000381e217812 */ /* 0x000fc400078ec0ff */
[----:B------:R-:W-:Y:S01]  /*3530*/  LOP3.LUT R24, R0, 0x3f, RZ, 0xc0, !PT ;  /* 0x0000003f00187812 */ /* 0x000fe200078ec0ff */
[----:B------:R-:W0:Y:S01]  /*3540*/  SHFL.BFLY PT, R27, R26, 0x10, 0x1f ;  /* 0x0e001f001a1b7f89 */ /* 0x000e2200000e0000 */
[--C-:B------:R-:W-:Y:S02]  /*3550*/  SHF.R.U32.HI R30, RZ, 0x6, R0.reuse ;  /* 0x00000006ff1e7819 */ /* 0x100fe40000011600 */
[--C-:B------:R-:W-:Y:S02]  /*3560*/  SHF.R.U32.HI R35, RZ, 0x1, R0.reuse ;  /* 0x00000001ff237819 */ /* 0x100fe40000011600 */
[----:B0-----:R-:W-:Y:S01]  /*3570*/  FMNMX3 R150, R26, -INF , R27, !PT ;  /* 0xff8000001a967876 */ /* 0x001fe2000780001b */
[----:B------:R-:W-:Y:S01]  /*3580*/  IMAD R27, R24, UR5, RZ ;  /* 0x00000005181b7c24 */ /* 0x000fe2000f8e02ff */
[----:B------:R-:W-:Y:S01]  /*3590*/  LOP3.LUT R26, R33, 0x1f, R0, 0xf8, !PT ;  /* 0x0000001f211a7812 */ /* 0x000fe200078ef800 */
[----:B------:R-:W-:Y:S01]  /*35a0*/  USHF.R.S32.HI UR5, URZ, 0x1f, UR4 ;  /* 0x0000001fff057899 */ /* 0x000fe20008011404 */
[----:B------:R-:W-:Y:S01]  /*35b0*/  SGXT.U32 R24, R30, 0x2 ;  /* 0x000000021e18781a */ /* 0x000fe20000000000 */
[----:B------:R-:W-:Y:S01]  /*35c0*/  FADD R30, -R150, -INF ;  /* 0xff800000961e7421 */ /* 0x000fe20000000100 */
[----:B-1----:R-:W-:Y:S01]  /*35d0*/  IADD3 R146, P2, P3, R27, UR4, R146 ;  /* 0x000000041b927c10 */ /* 0x002fe2000fb5e092 */
[----:B------:R-:W-:Y:S01]  /*35e0*/  IMAD.SHL.U32 R26, R26, 0x10, RZ ;  /* 0x000000101a1a7824 */ /* 0x000fe200078e00ff */
[----:B------:R-:W-:Y:S01]  /*35f0*/  SHF.R.S32.HI R32, RZ, 0x1f, R27 ;  /* 0x0000001fff207819 */ /* 0x000fe2000001141b */
[----:B------:R-:W-:Y:S01]  /*3600*/  FMUL R149, R30, 1.4426950216293334961 ;  /* 0x3fb8aa3b1e957820 */ /* 0x000fe20000400000 */
[----:B--2---:R-:W-:Y:S01]  /*3610*/  IMAD R33, R24, R64, RZ ;  /* 0x0000004018217224 */ /* 0x004fe200078e02ff */
[----:B------:R-:W-:-:S02]  /*3620*/  LEA.HI R34, R0, 0x1c, RZ, 0x1a ;  /* 0x0000001c00227811 */ /* 0x000fc400078fd0ff */
[----:B------:R-:W-:Y:S02]  /*3630*/  LOP3.LUT R30, R26, 0x1b0, RZ, 0xc0, !PT ;  /* 0x000001b01a1e7812 */ /* 0x000fe400078ec0ff */
[----:B------:R-:W-:Y:S01]  /*3640*/  IADD3.X R62, PT, PT, R32, UR5, R147, P2, P3 ;  /* 0x00000005203e7c10 */ /* 0x000fe200097e6493 */
[----:B------:R-:W3:Y:S01]  /*3650*/  MUFU.EX2 R149, R149 ;  /* 0x0000009500957308 */ /* 0x000ee20000000800 */
[----:B------:R-:W-:Y:S01]  /*3660*/  LOP3.LUT R68, R30, 0x40, R35, 0xf8, !PT ;  /* 0x000000401e447812 */ /* 0x000fe200078ef823 */
[----:B------:R-:W-:Y:S01]  /*3670*/  IMAD R35, R64, 0x4, R33 ;  /* 0x0000000440237824 */ /* 0x000fe200078e0221 */
[C---:B------:R-:W-:Y:S02]  /*3680*/  IADD3 R248, P2, PT, R33.reuse, R146, RZ ;  /* 0x0000009221f87210 */ /* 0x040fe40007f5e0ff */
[----:B------:R-:W-:Y:S01]  /*3690*/  LEA.HI R30, R0, 0xc, RZ, 0x1a ;  /* 0x0000000c001e7811 */ /* 0x000fe200078fd0ff */
[----:B------:R-:W-:Y:S01]  /*36a0*/  IMAD R45, R64, 0x4, R35 ;  /* 0x00000004402d7824 */ /* 0x000fe200078e0223 */
[----:B------:R-:W-:Y:S01]  /*36b0*/  LEA.HI.X.SX32 R249, R33, R62, 0x1, P2 ;  /* 0x0000003e21f97211 */ /* 0x000fe200010f0eff */
[----:B------:R-:W-:Y:S01]  /*36c0*/  IMAD R51, R34, R64, RZ ;  /* 0x0000004022337224 */ /* 0x000fe200078e02ff */
[C---:B------:R-:W-:Y:S01]  /*36d0*/  IADD3 R246, P2, PT, R35.reuse, R146, RZ ;  /* 0x0000009223f67210 */ /* 0x040fe20007f5e0ff */
[----:B------:R-:W-:Y:S01]  /*36e0*/  IMAD R47, R30, R64, RZ ;  /* 0x000000401e2f7224 */ /* 0x000fe200078e02ff */
[----:B------:R-:W-:Y:S01]  /*36f0*/  LEA.HI R44, R0, 0x2c, RZ, 0x1a ;  /* 0x0000002c002c7811 */ /* 0x000fe200078fd0ff */
[----:B------:R-:W-:Y:S01]  /*3700*/  VIADD R68, R68, UR18 ;  /* 0x0000001244447c36 */ /* 0x000fe20008000000 */
[----:B------:R-:W-:-:S02]  /*3710*/  LEA.HI.X.SX32 R247, R35, R62, 0x1, P2 ;  /* 0x0000003e23f77211 */ /* 0x000fc400010f0eff */
[-C--:B------:R-:W-:Y:S02]  /*3720*/  IADD3 R244, P2, PT, R45, R146.reuse, RZ ;  /* 0x000000922df47210 */ /* 0x080fe40007f5e0ff */
[----:B------:R-:W-:Y:S01]  /*3730*/  IADD3 R242, P3, PT, R47, R146, RZ ;  /* 0x000000922ff27210 */ /* 0x000fe20007f7e0ff */
[----:B------:R-:W-:Y:S01]  /*3740*/  IMAD R55, R44, R64, RZ ;  /* 0x000000402c377224 */ /* 0x000fe200078e02ff */
[-C--:B------:R-:W-:Y:S01]  /*3750*/  LEA.HI.X.SX32 R245, R45, R62.reuse, 0x1, P2 ;  /* 0x0000003e2df57211 */ /* 0x080fe200010f0eff */
[----:B------:R-:W-:Y:S01]  /*3760*/  IMAD R45, R64, 0x8, R45 ;  /* 0x00000008402d7824 */ /* 0x000fe200078e022d */
[----:B------:R-:W-:Y:S01]  /*3770*/  LEA.HI.X.SX32 R243, R47, R62, 0x1, P3 ;  /* 0x0000003e2ff37211 */ /* 0x000fe200018f0eff */
[----:B---3--:R-:W-:Y:S01]  /*3780*/  STSM.16.M88 [R68+0x6000], R149 ;  /* 0x0060009544007844 */ /* 0x008fe20000000000 */
[----:B------:R-:W-:Y:S01]  /*3790*/  LEA.HI R48, R0, 0x3c, RZ, 0x1a ;  /* 0x0000003c00307811 */ /* 0x000fe200078fd0ff */
[----:B------:R-:W-:Y:S01]  /*37a0*/  IMAD R47, R64, 0x4, R45 ;  /* 0x00000004402f7824 */ /* 0x000fe200078e022d */
[----:B------:R-:W-:-:S02]  /*37b0*/  IADD3 R240, P2, PT, R45, R146, RZ ;  /* 0x000000922df07210 */ /* 0x000fc40007f5e0ff */
[----:B------:R-:W-:Y:S01]  /*37c0*/  LEA.HI R52, R0, 0x4c, RZ, 0x1a ;  /* 0x0000004c00347811 */ /* 0x000fe200078fd0ff */
[----:B------:R-:W-:Y:S01]  /*37d0*/  IMAD R49, R64, 0x4, R47 ;  /* 0x0000000440317824 */ /* 0x000fe200078e022f */
[----:B------:R-:W-:Y:S02]  /*37e0*/  LEA.HI.X.SX32 R241, R45, R62, 0x1, P2 ;  /* 0x0000003e2df17211 */ /* 0x000fe400010f0eff */
[C---:B------:R-:W-:Y:S02]  /*37f0*/  IADD3 R238, P2, PT, R47.reuse, R146, RZ ;  /* 0x000000922fee7210 */ /* 0x040fe40007f5e0ff */
[----:B------:R-:W-:Y:S02]  /*3800*/  LEA.HI R56, R0, 0x5c, RZ, 0x1a ;  /* 0x0000005c00387811 */ /* 0x000fe400078fd0ff */
[----:B------:R-:W-:Y:S02]  /*3810*/  LEA.HI.X.SX32 R239, R47, R62, 0x1, P2 ;  /* 0x0000003e2fef7211 */ /* 0x000fe400010f0eff */
[----:B------:R-:W-:-:S02]  /*3820*/  IADD3 R236, P2, PT, R49, R146, RZ ;  /* 0x0000009231ec7210 */ /* 0x000fc40007f5e0ff */
[----:B------:R-:W-:Y:S02]  /*3830*/  IADD3 R234, P3, PT, R51, R146, RZ ;  /* 0x0000009233ea7210 */ /* 0x000fe40007f7e0ff */
[-C--:B------:R-:W-:Y:S01]  /*3840*/  LEA.HI.X.SX32 R237, R49, R62.reuse, 0x1, P2 ;  /* 0x0000003e31ed7211 */ /* 0x080fe200010f0eff */
[----:B------:R-:W-:Y:S01]  /*3850*/  IMAD R49, R64, 0x8, R49 ;  /* 0x0000000840317824 */ /* 0x000fe200078e0231 */
[----:B------:R-:W-:Y:S02]  /*3860*/  LEA.HI.X.SX32 R235, R51, R62, 0x1, P3 ;  /* 0x0000003e33eb7211 */ /* 0x000fe400018f0eff */
[----:B------:R-:W-:Y:S01]  /*3870*/  LEA.HI R58, R0, 0x6c, RZ, 0x1a ;  /* 0x0000006c003a7811 */ /* 0x000fe200078fd0ff */
[----:B------:R-:W-:Y:S01]  /*3880*/  IMAD R51, R64, 0x4, R49 ;  /* 0x0000000440337824 */ /* 0x000fe200078e0231 */
[C---:B------:R-:W-:Y:S02]  /*3890*/  IADD3 R232, P2, PT, R49.reuse, R146, RZ ;  /* 0x0000009231e87210 */ /* 0x040fe40007f5e0ff */
[----:B------:R-:W-:Y:S01]  /*38a0*/  LEA.HI R60, R0, 0x7c, RZ, 0x1a ;  /* 0x0000007c003c7811 */ /* 0x000fe200078fd0ff */
[----:B------:R-:W-:Y:S01]  /*38b0*/  IMAD R53, R64, 0x4, R51 ;  /* 0x0000000440357824 */ /* 0x000fe200078e0233 */
[----:B------:R-:W-:-:S02]  /*38c0*/  LEA.HI.X.SX32 R233, R49, R62, 0x1, P2 ;  /* 0x0000003e31e97211 */ /* 0x000fc400010f0eff */
[C---:B------:R-:W-:Y:S02]  /*38d0*/  IADD3 R230, P2, PT, R51.reuse, R146, RZ ;  /* 0x0000009233e67210 */ /* 0x040fe40007f5e0ff */
[----:B------:R-:W-:Y:S01]  /*38e0*/  PRMT R27, RZ, 0x7610, R27 ;  /* 0x00007610ff1b7816 */ /* 0x000fe2000000001b */
[----:B------:R-:W-:Y:S01]  /*38f0*/  BAR.SYNC.DEFER_BLOCKING 0x0 ;  /* 0x0000000000007b1d */ /* 0x000fe20000010000 */
[----:B------:R-:W-:Y:S02]  /*3900*/  LEA.HI.X.SX32 R231, R51, R62, 0x1, P2 ;  /* 0x0000003e33e77211 */ /* 0x000fe400010f0eff */
[-C--:B------:R-:W-:Y:S02]  /*3910*/  IADD3 R228, P2, PT, R53, R146.reuse, RZ ;  /* 0x0000009235e47210 */ /* 0x080fe40007f5e0ff */
[----:B------:R-:W-:Y:S02]  /*3920*/  IADD3 R226, P3, PT, R55, R146, RZ ;  /* 0x0000009237e27210 */ /* 0x000fe40007f7e0ff */
[-C--:B------:R-:W-:Y:S01]  /*3930*/  LEA.HI.X.SX32 R229, R53, R62.reuse, 0x1, P2 ;  /* 0x0000003e35e57211 */ /* 0x080fe200010f0eff */
[----:B------:R-:W-:Y:S01]  /*3940*/  IMAD R53, R64, 0x8, R53 ;  /* 0x0000000840357824 */ /* 0x000fe200078e0235 */
[----:B------:R-:W-:-:S02]  /*3950*/  LEA.HI.X.SX32 R227, R55, R62, 0x1, P3 ;  /* 0x0000003e37e37211 */ /* 0x000fc400018f0eff */
[----:B------:R-:W-:Y:S01]  /*3960*/  PRMT R24, RZ, 0x7610, R24 ;  /* 0x00007610ff187816 */ /* 0x000fe20000000018 */
[----:B------:R-:W-:Y:S01]  /*3970*/  IMAD R55, R64, 0x4, R53 ;  /* 0x0000000440377824 */ /* 0x000fe200078e0235 */
[----:B------:R-:W-:-:S03]  /*3980*/  IADD3 R224, P2, PT, R53, R146, RZ ;  /* 0x0000009235e07210 */ /* 0x000fc60007f5e0ff */
[----:B------:R-:W-:Y:S01]  /*3990*/  IMAD R57, R64, 0x4, R55 ;  /* 0x0000000440397824 */ /* 0x000fe200078e0237 */
[----:B------:R-:W-:Y:S02]  /*39a0*/  LEA.HI.X.SX32 R225, R53, R62, 0x1, P2 ;  /* 0x0000003e35e17211 */ /* 0x000fe400010f0eff */
[----:B------:R-:W-:Y:S01]  /*39b0*/  IADD3 R222, P2, PT, R55, R146, RZ ;  /* 0x0000009237de7210 */ /* 0x000fe20007f5e0ff */
[----:B------:R-:W-:-:S03]  /*39c0*/  IMAD R59, R48, R64, RZ ;  /* 0x00000040303b7224 */ /* 0x000fc600078e02ff */
[----:B------:R-:W-:Y:S01]  /*39d0*/  LEA.HI.X.SX32 R223, R55, R62, 0x1, P2 ;  /* 0x0000003e37df7211 */ /* 0x000fe200010f0eff */
[----:B------:R-:W-:Y:S01]  /*39e0*/  IMAD R77, R56, R64, RZ ;  /* 0x00000040384d7224 */ /* 0x000fe200078e02ff */
[----:B------:R-:W-:Y:S01]  /*39f0*/  IADD3 R220, P2, PT, R57, R146, RZ ;  /* 0x0000009239dc7210 */ /* 0x000fe20007f5e0ff */
[----:B------:R-:W-:Y:S01]  /*3a00*/  IMAD R115, R58, R64, RZ ;  /* 0x000000403a737224 */ /* 0x000fe200078e02ff */
[----:B------:R-:W-:Y:S01]  /*3a10*/  IADD3 R218, P3, PT, R59, R146, RZ ;  /* 0x000000923bda7210 */ /* 0x000fe20007f7e0ff */
[----:B------:R-:W-:Y:S01]  /*3a20*/  IMAD R155, R60, R64, RZ ;  /* 0x000000403c9b7224 */ /* 0x000fe200078e02ff */
[-C--:B------:R-:W-:Y:S01]  /*3a30*/  LEA.HI.X.SX32 R221, R57, R62.reuse, 0x1, P2 ;  /* 0x0000003e39dd7211 */ /* 0x080fe200010f0eff */
[C---:B------:R-:W-:Y:S01]  /*3a40*/  IMAD R57, R64.reuse, 0x8, R57 ;  /* 0x0000000840397824 */ /* 0x040fe200078e0239 */
[----:B------:R-:W-:Y:S01]  /*3a50*/  LEA.HI.X.SX32 R219, R59, R62, 0x1, P3 ;  /* 0x0000003e3bdb7211 */ /* 0x000fe200018f0eff */
[----:B------:R-:W2:Y:S02]  /*3a60*/  @P0 LDG.E.U8 R27, desc[UR36][R248.64] ;  /* 0x00000024f81b0981 */ /* 0x000ea4000c1e1100 */
[C---:B------:R-:W-:Y:S01]  /*3a70*/  IMAD R59, R64.reuse, 0x4, R57 ;  /* 0x00000004403b7824 */ /* 0x040fe200078e0239 */
[C---:B------:R-:W-:Y:S01]  /*3a80*/  IADD3 R216, P2, PT, R57.reuse, R146, RZ ;  /* 0x0000009239d87210 */ /* 0x040fe20007f5e0ff */
[----:B------:R-:W3:Y:S01]  /*3a90*/  @P0 LDG.E.U8 R24, desc[UR36][R246.64] ;  /* 0x00000024f6180981 */ /* 0x000ee2000c1e1100 */
[----:B------:R-:W-:Y:S01]  /*3aa0*/  PRMT R33, RZ, 0x7610, R33 ;  /* 0x00007610ff217816 */ /* 0x000fe20000000021 */
[----:B------:R-:W-:Y:S01]  /*3ab0*/  IMAD R61, R64, 0x4, R59 ;  /* 0x00000004403d7824 */ /* 0x000fe200078e023b */
[----:B------:R-:W-:-:S02]  /*3ac0*/  LEA.HI.X.SX32 R217, R57, R62, 0x1, P2 ;  /* 0x0000003e39d97211 */ /* 0x000fc400010f0eff */
[-C--:B------:R-:W-:Y:S02]  /*3ad0*/  IADD3 R214, P2, PT, R59, R146.reuse, RZ ;  /* 0x000000923bd67210 */ /* 0x080fe40007f5e0ff */
[----:B------:R-:W-:Y:S01]  /*3ae0*/  IADD3 R194, P4, PT, R115, R146, RZ ;  /* 0x0000009273c27210 */ /* 0x000fe20007f9e0ff */
[----:B------:R-:W4:Y:S01]  /*3af0*/  @P0 LDG.E.U8 R33, desc[UR36][R244.64] ;  /* 0x00000024f4210981 */ /* 0x000f22000c1e1100 */
[----:B------:R-:W-:Y:S01]  /*3b00*/  LEA.HI.X.SX32 R215, R59, R62, 0x1, P2 ;  /* 0x0000003e3bd77211 */ /* 0x000fe200010f0eff */
[----:B------:R-:W-:Y:S01]  /*3b10*/  IMAD R59, R52, R64, RZ ;  /* 0x00000040343b7224 */ /* 0x000fe200078e02ff */
[C---:B------:R-:W-:Y:S02]  /*3b20*/  IADD3 R212, P2, PT, R61.reuse, R146, RZ ;  /* 0x000000923dd47210 */ /* 0x040fe40007f5e0ff */
[----:B------:R-:W-:Y:S02]  /*3b30*/  PRMT R30, RZ, 0x7610, R30 ;  /* 0x00007610ff1e7816 */ /* 0x000fe4000000001e */
[----:B------:R-:W-:Y:S01]  /*3b40*/  LEA.HI.X.SX32 R213, R61, R62, 0x1, P2 ;  /* 0x0000003e3dd57211 */ /* 0x000fe200010f0eff */
[----:B------:R-:W-:Y:S01]  /*3b50*/  IMAD R61, R64, 0x8, R61 ;  /* 0x00000008403d7824 */ /* 0x000fe200078e023d */
[----:B------:R-:W-:-:S02]  /*3b60*/  IADD3 R210, P2, PT, R59, R146, RZ ;  /* 0x000000923bd27210 */ /* 0x000fc40007f5e0ff */
[----:B------:R-:W-:Y:S01]  /*3b70*/  PRMT R35, RZ, 0x7610, R35 ;  /* 0x00007610ff237816 */ /* 0x000fe20000000023 */
[C---:B------:R-:W-:Y:S01]  /*3b80*/  IMAD R63, R64.reuse, 0x4, R61 ;  /* 0x00000004403f7824 */ /* 0x040fe200078e023d */
[----:B------:R-:W-:Y:S01]  /*3b90*/  LEA.HI.X.SX32 R211, R59, R62, 0x1, P2 ;  /* 0x0000003e3bd37211 */ /* 0x000fe200010f0eff */
[----:B------:R-:W5:Y:S01]  /*3ba0*/  @P0 LDG.E.U8 R30, desc[UR36][R242.64] ;  /* 0x00000024f21e0981 */ /* 0x000f62000c1e1100 */
[C---:B------:R-:W-:Y:S01]  /*3bb0*/  IADD3 R208, P2, PT, R61.reuse, R146, RZ ;  /* 0x000000923dd07210 */ /* 0x040fe20007f5e0ff */
[----:B------:R-:W-:Y:S01]  /*3bc0*/  IMAD R65, R64, 0x4, R63 ;  /* 0x0000000440417824 */ /* 0x000fe200078e023f */
[----:B------:R-:W-:Y:S01]  /*3bd0*/  PRMT R45, RZ, 0x7610, R45 ;  /* 0x00007610ff2d7816 */ /* 0x000fe2000000002d */
[----:B------:R-:W2:Y:S01]  /*3be0*/  @P0 LDG.E.U8 R35, desc[UR36][R240.64] ;  /* 0x00000024f0230981 */ /* 0x000ea2000c1e1100 */
[----:B------:R-:W-:Y:S02]  /*3bf0*/  LEA.HI.X.SX32 R209, R61, R62, 0x1, P2 ;  /* 0x0000003e3dd17211 */ /* 0x000fe400010f0eff */
[----:B------:R-:W-:-:S02]  /*3c00*/  IADD3 R206, P2, PT, R63, R146, RZ ;  /* 0x000000923fce7210 */ /* 0x000fc40007f5e0ff */
[----:B------:R-:W-:Y:S01]  /*3c10*/  PRMT R47, RZ, 0x7610, R47 ;  /* 0x00007610ff2f7816 */ /* 0x000fe2000000002f */
[----:B------:R-:W2:Y:S01]  /*3c20*/  @P0 LDG.E.U8 R45, desc[UR36][R236.64] ;  /* 0x00000024ec2d0981 */ /* 0x000ea2000c1e1100 */
[----:B------:R-:W-:Y:S01]  /*3c30*/  LEA.HI.X.SX32 R207, R63, R62, 0x1, P2 ;  /* 0x0000003e3fcf7211 */ /* 0x000fe200010f0eff */
[C---:B------:R-:W-:Y:S01]  /*3c40*/  IMAD R63, R64.reuse, 0x8, R65 ;  /* 0x00000008403f7824 */ /* 0x040fe200078e0241 */
[----:B------:R-:W-:Y:S02]  /*3c50*/  PRMT R49, RZ, 0x7610, R49 ;  /* 0x00007610ff317816 */ /* 0x000fe40000000031 */
[----:B------:R-:W-:Y:S01]  /*3c60*/  PRMT R51, RZ, 0x7610, R51 ;  /* 0x00007610ff337816 */ /* 0x000fe20000000033 */
[C---:B------:R-:W-:Y:S01]  /*3c70*/  IMAD R113, R64.reuse, 0x4, R63 ;  /* 0x0000000440717824 */ /* 0x040fe200078e023f */
[C---:B------:R-:W-:Y:S01]  /*3c80*/  IADD3 R204, P2, PT, R65.reuse, R146, RZ ;  /* 0x0000009241cc7210 */ /* 0x040fe20007f5e0ff */
[----:B------:R-:W2:Y:S02]  /*3c90*/  @P0 LDG.E.U8 R47, desc[UR36][R232.64] ;  /* 0x00000024e82f0981 */ /* 0x000ea4000c1e1100 */
[C---:B------:R-:W-:Y:S01]  /*3ca0*/  IMAD R67, R64.reuse, 0x4, R113 ;  /* 0x0000000440437824 */ /* 0x040fe200078e0271 */
[----:B------:R-:W-:Y:S01]  /*3cb0*/  LEA.HI.X.SX32 R205, R65, R62, 0x1, P2 ;  /* 0x0000003e41cd7211 */ /* 0x000fe200010f0eff */
[----:B------:R-:W2:Y:S02]  /*3cc0*/  @P0 LDG.E.U8 R49, desc[UR36][R228.64] ;  /* 0x00000024e4310981 */ /* 0x000ea4000c1e1100 */
[C---:B------:R-:W-:Y:S01]  /*3cd0*/  IMAD R75, R64.reuse, 0x8, R67 ;  /* 0x00000008404b7824 */ /* 0x040fe200078e0243 */
[C---:B------:R-:W-:Y:S01]  /*3ce0*/  IADD3 R200, P2, PT, R63.reuse, R146, RZ ;  /* 0x000000923fc87210 */ /* 0x040fe20007f5e0ff */
[----:B------:R-:W2:Y:S02]  /*3cf0*/  @P0 LDG.E.U8 R51, desc[UR36][R224.64] ;  /* 0x00000024e0330981 */ /* 0x000ea4000c1e1100 */
[----:B------:R-:W-:Y:S01]  /*3d00*/  IMAD R147, R64, 0x4, R75 ;  /* 0x0000000440937824 */ /* 0x000fe200078e024b */
[----:B------:R-:W-:-:S02]  /*3d10*/  LEA.HI.X.SX32 R201, R63, R62, 0x1, P2 ;  /* 0x0000003e3fc97211 */ /* 0x000fc400010f0eff */
[-C--:B------:R-:W-:Y:S01]  /*3d20*/  IADD3 R196, P2, PT, R67, R146.reuse, RZ ;  /* 0x0000009243c47210 */ /* 0x080fe20007f5e0ff */
[----:B------:R-:W-:Y:S01]  /*3d30*/  IMAD R151, R64, 0x4, R147 ;  /* 0x0000000440977824 */ /* 0x000fe200078e0293 */
[----:B------:R-:W-:Y:S02]  /*3d40*/  IADD3 R192, P3, PT, R75, R146, RZ ;  /* 0x000000924bc07210 */ /* 0x000fe40007f7e0ff */
[----:B------:R-:W-:Y:S02]  /*3d50*/  LEA.HI.X.SX32 R197, R67, R62, 0x1, P2 ;  /* 0x0000003e43c57211 */ /* 0x000fe400010f0eff */
[----:B------:R-:W-:Y:S02]  /*3d60*/  IADD3 R152, P2, PT, R151, R146, RZ ;  /* 0x0000009297987210 */ /* 0x000fe40007f5e0ff */
[-C--:B------:R-:W-:Y:S02]  /*3d70*/  LEA.HI.X.SX32 R193, R75, R62.reuse, 0x1, P3 ;  /* 0x0000003e4bc17211 */ /* 0x080fe400018f0eff */
[----:B------:R-:W-:-:S02]  /*3d80*/  LEA.HI.X.SX32 R153, R151, R62, 0x1, P2 ;  /* 0x0000003e97997211 */ /* 0x000fc400010f0eff */
[-C--:B------:R-:W-:Y:S02]  /*3d90*/  IADD3 R202, P2, PT, R77, R146.reuse, RZ ;  /* 0x000000924dca7210 */ /* 0x080fe40007f5e0ff */
[----:B------:R-:W-:Y:S02]  /*3da0*/  IADD3 R198, P3, PT, R113, R146, RZ ;  /* 0x0000009271c67210 */ /* 0x000fe40007f7e0ff */
[-C--:B------:R-:W-:Y:S02]  /*3db0*/  LEA.HI.X.SX32 R203, R77, R62.reuse, 0x1, P2 ;  /* 0x0000003e4dcb7211 */ /* 0x080fe400010f0eff */
[----:B------:R-:W-:Y:S02]  /*3dc0*/  PRMT R75, RZ, 0x7610, R75 ;  /* 0x00007610ff4b7816 */ /* 0x000fe4000000004b */
[----:B------:R-:W-:Y:S02]  /*3dd0*/  LEA.HI.X.SX32 R199, R113, R62, 0x1, P3 ;  /* 0x0000003e71c77211 */ /* 0x000fe400018f0eff */
[----:B------:R-:W-:-:S02]  /*3de0*/  IADD3 R190, P2, PT, R147, R146, RZ ;  /* 0x0000009293be7210 */ /* 0x000fc40007f5e0ff */
[----:B------:R-:W-:Y:S01]  /*3df0*/  IADD3 R146, P3, PT, R155, R146, RZ ;  /* 0x000000929b927210 */ /* 0x000fe20007f7e0ff */
[----:B------:R-:W2:Y:S01]  /*3e00*/  @P0 LDG.E.U8 R75, desc[UR36][R152.64] ;  /* 0x00000024984b0981 */ /* 0x000ea2000c1e1100 */
[----:B------:R-:W-:Y:S02]  /*3e10*/  PRMT R53, RZ, 0x7610, R53 ;  /* 0x00007610ff357816 */ /* 0x000fe40000000035 */
[----:B------:R-:W-:Y:S02]  /*3e20*/  PRMT R55, RZ, 0x7610, R55 ;  /* 0x00007610ff377816 */ /* 0x000fe40000000037 */
[----:B------:R-:W-:Y:S02]  /*3e30*/  PRMT R57, RZ, 0x7610, R57 ;  /* 0x00007610ff397816 */ /* 0x000fe40000000039 */
[----:B------:R-:W-:Y:S01]  /*3e40*/  PRMT R59, RZ, 0x7610, R59 ;  /* 0x00007610ff3b7816 */ /* 0x000fe2000000003b */
[----:B------:R-:W2:Y:S01]  /*3e50*/  @P0 LDG.E.U8 R53, desc[UR36][R220.64] ;  /* 0x00000024dc350981 */ /* 0x000ea2000c1e1100 */
[----:B------:R-:W-:-:S02]  /*3e60*/  PRMT R61, RZ, 0x7610, R61 ;  /* 0x00007610ff3d7816 */ /* 0x000fc4000000003d */
[----:B------:R-:W-:Y:S01]  /*3e70*/  PRMT R63, RZ, 0x7610, R63 ;  /* 0x00007610ff3f7816 */ /* 0x000fe2000000003f */
[----:B------:R-:W2:Y:S01]  /*3e80*/  @P0 LDG.E.U8 R55, desc[UR36][R216.64] ;  /* 0x00000024d8370981 */ /* 0x000ea2000c1e1100 */
[----:B------:R-:W-:Y:S02]  /*3e90*/  PRMT R65, RZ, 0x7610, R65 ;  /* 0x00007610ff417816 */ /* 0x000fe40000000041 */
[----:B------:R-:W-:Y:S01]  /*3ea0*/  PRMT R67, RZ, 0x7610, R67 ;  /* 0x00007610ff437816 */ /* 0x000fe20000000043 */
[----:B------:R-:W2:Y:S01]  /*3eb0*/  @P0 LDG.E.U8 R57, desc[UR36][R212.64] ;  /* 0x00000024d4390981 */ /* 0x000ea2000c1e1100 */
        /* <DEDUP_REMOVED lines=18> */
[----:B------:R-:W-:Y:S02]  /*3fe0*/  LEA.HI.X.SX32 R191, R147, R62, 0x1, P2 ;  /* 0x0000003e93bf7211 */ /* 0x000fe400010f0eff */
[----:B------:R-:W-:Y:S01]  /*3ff0*/  PRMT R154, RZ, 0x7610, R154 ;  /* 0x00007610ff9a7816 */ /* 0x000fe2000000009a */
[----:B------:R-:W2:Y:S01]  /*4000*/  @P0 LDG.E.U8 R34, desc[UR36][R234.64] ;  /* 0x00000024ea220981 */ /* 0x000ea2000c1e1100 */
[----:B------:R-:W-:-:S02]  /*4010*/  PRMT R156, RZ, 0x7610, R156 ;  /* 0x00007610ff9c7816 */ /* 0x000fc4000000009c */
[-C--:B------:R-:W-:Y:S01]  /*4020*/  LEA.HI.X.SX32 R195, R115, R62.reuse, 0x1, P4 ;  /* 0x0000003e73c37211 */ /* 0x080fe200020f0eff */
[----:B------:R-:W2:Y:S01]  /*4030*/  @P0 LDG.E.U8 R42, desc[UR36][R230.64] ;  /* 0x00000024e62a0981 */ /* 0x000ea2000c1e1100 */
[----:B------:R-:W-:-:S03]  /*4040*/  LEA.HI.X.SX32 R147, R155, R62, 0x1, P3 ;  /* 0x0000003e9b937211 */ /* 0x000fc600018f0eff */
[----:B------:R-:W2:Y:S04]  /*4050*/  @P0 LDG.E.U8 R44, desc[UR36][R226.64] ;  /* 0x00000024e22c0981 */ /* 0x000ea8000c1e1100 */
        /* <DEDUP_REMOVED lines=9> */
[----:B------:R-:W2:Y:S01]  /*40f0*/  @P0 LDG.E.U8 R156, desc[UR36][R146.64] ;  /* 0x00000024929c0981 */ /* 0x000ea2000c1e1100 */
[--C-:B------:R-:W-:Y:S01]  /*4100*/  FADD R43, R43, -R150.reuse ;  /* 0x800000962b2b7221 */ /* 0x100fe20000000000 */
[----:B------:R-:W-:-:S03]  /*4110*/  FADD R3, R3, -R150 ;  /* 0x8000009603037221 */ /* 0x000fc60000000000 */
[----:B------:R-:W-:Y:S01]  /*4120*/  FMUL R66, R43, 1.4426950216293334961 ;  /* 0x3fb8aa3b2b427820 */ /* 0x000fe20000400000 */
[--C-:B------:R-:W-:Y:S01]  /*4130*/  FADD R43, R38, -R150.reuse ;  /* 0x80000096262b7221 */ /* 0x100fe20000000000 */
[----:B------:R-:W-:Y:S01]  /*4140*/  FMUL R62, R3, 1.4426950216293334961 ;  /* 0x3fb8aa3b033e7820 */ /* 0x000fe20000400000 */
[--C-:B------:R-:W-:Y:S02]  /*4150*/  FADD R3, R41, -R150.reuse ;  /* 0x8000009629037221 */ /* 0x100fe40000000000 */
[----:B------:R-:W-:Y:S01]  /*4160*/  FMUL R77, R43, 1.4426950216293334961 ;  /* 0x3fb8aa3b2b4d7820 */ /* 0x000fe20000400000 */
[--C-:B------:R-:W-:Y:S01]  /*4170*/  FADD R43, R8, -R150.reuse ;  /* 0x80000096082b7221 */ /* 0x100fe20000000000 */
[----:B------:R0:W-:Y:S01]  /*4180*/  MUFU.EX2 R41, R62 ;  /* 0x0000003e00297308 */ /* 0x0001e20000000800 */
[----:B------:R-:W-:Y:S01]  /*4190*/  FMUL R64, R3, 1.4426950216293334961 ;  /* 0x3fb8aa3b03407820 */ /* 0x000fe20000400000 */
[--C-:B------:R-:W-:Y:S01]  /*41a0*/  FADD R3, R6, -R150.reuse ;  /* 0x8000009606037221 */ /* 0x100fe20000000000 */
[----:B0-----:R-:W-:Y:S01]  /*41b0*/  FMUL R62, R43, 1.4426950216293334961 ;  /* 0x3fb8aa3b2b3e7820 */ /* 0x001fe20000400000 */
[----:B------:R-:W-:-:S04]  /*41c0*/  FADD R43, R9, -R150 ;  /* 0x80000096092b7221 */ /* 0x000fc80000000000 */
[----:B------:R0:W1:Y:S02]  /*41d0*/  MUFU.EX2 R6, R64 ;  /* 0x0000004000067308 */ /* 0x0000640000000800 */
[----:B0-----:R-:W-:Y:S01]  /*41e0*/  FMUL R64, R43, 1.4426950216293334961 ;  /* 0x3fb8aa3b2b407820 */ /* 0x001fe20000400000 */
[----:B------:R-:W-:-:S04]  /*41f0*/  FADD R43, R36, -R150 ;  /* 0x80000096242b7221 */ /* 0x000fc80000000000 */
[----:B------:R-:W-:Y:S01]  /*4200*/  FMUL R112, R43, 1.4426950216293334961 ;  /* 0x3fb8aa3b2b707820 */ /* 0x000fe20000400000 */
[--C-:B------:R-:W-:Y:S01]  /*4210*/  FADD R43, R37, -R150.reuse ;  /* 0x80000096252b7221 */ /* 0x100fe20000000000 */
[----:B------:R0:W-:Y:S03]  /*4220*/  MUFU.EX2 R38, R66 ;  /* 0x0000004200267308 */ /* 0x0001e60000000800 */
[----:B0-----:R-:W-:Y:S01]  /*4230*/  FMUL R66, R43, 1.4426950216293334961 ;  /* 0x3fb8aa3b2b427820 */ /* 0x001fe20000400000 */
[----:B------:R-:W-:-:S04]  /*4240*/  FADD R43, R10, -R150 ;  /* 0x800000960a2b7221 */ /* 0x000fc80000000000 */
[----:B------:R0:W-:Y:S01]  /*4250*/  MUFU.EX2 R8, R77 ;  /* 0x0000004d00087308 */ /* 0x0001e20000000800 */
[----:B------:R-:W-:Y:S01]  /*4260*/  FMUL R3, R3, 1.4426950216293334961 ;  /* 0x3fb8aa3b03037820 */ /* 0x000fe20000400000 */
[----:B0-----:R-:W-:Y:S01]  /*4270*/  FMUL R77, R43, 1.4426950216293334961 ;  /* 0x3fb8aa3b2b4d7820 */ /* 0x001fe20000400000 */
[----:B------:R-:W-:-:S05]  /*4280*/  FADD R43, R15, -R150 ;  /* 0x800000960f2b7221 */ /* 0x000fca0000000000 */
[----:B------:R0:W-:Y:S02]  /*4290*/  MUFU.EX2 R9, R62 ;  /* 0x0000003e00097308 */ /* 0x0001e40000000800 */
[----:B0-----:R-:W-:Y:S01]  /*42a0*/  FMUL R62, R43, 1.4426950216293334961 ;  /* 0x3fb8aa3b2b3e7820 */ /* 0x001fe20000400000 */
[----:B------:R-:W-:-:S05]  /*42b0*/  FADD R43, R39, -R150 ;  /* 0x80000096272b7221 */ /* 0x000fca0000000000 */
[----:B------:R0:W-:Y:S02]  /*42c0*/  MUFU.EX2 R36, R64 ;  /* 0x0000004000247308 */ /* 0x0001e40000000800 */
[----:B0-----:R-:W-:Y:S01]  /*42d0*/  FMUL R64, R43, 1.4426950216293334961 ;  /* 0x3fb8aa3b2b407820 */ /* 0x001fe20000400000 */
[----:B------:R-:W-:-:S05]  /*42e0*/  FADD R43, R14, -R150 ;  /* 0x800000960e2b7221 */ /* 0x000fca0000000000 */
[----:B------:R-:W0:Y:S08]  /*42f0*/  MUFU.EX2 R3, R3 ;  /* 0x0000000300037308 */ /* 0x000e300000000800 */
[----:B------:R0:W1:Y:S02]  /*4300*/  MUFU.EX2 R37, R112 ;  /* 0x0000007000257308 */ /* 0x0000640000000800 */
[----:B0-----:R-:W-:Y:S01]  /*4310*/  FMUL R112, R43, 1.4426950216293334961 ;  /* 0x3fb8aa3b2b707820 */ /* 0x001fe20000400000 */
[----:B------:R-:W-:-:S05]  /*4320*/  FADD R43, R7, -R150 ;  /* 0x80000096072b7221 */ /* 0x000fca0000000000 */
[----:B------:R0:W1:Y:S02]  /*4330*/  MUFU.EX2 R10, R66 ;  /* 0x00000042000a7308 */ /* 0x0000640000000800 */
[----:B0-----:R-:W-:Y:S01]  /*4340*/  FMUL R66, R43, 1.4426950216293334961 ;  /* 0x3fb8aa3b2b427820 */ /* 0x001fe20000400000 */
[----:B------:R-:W-:-:S05]  /*4350*/  FADD R43, R12, -R150 ;  /* 0x800000960c2b7221 */ /* 0x000fca0000000000 */
[----:B------:R0:W1:Y:S01]  /*4360*/  MUFU.EX2 R15, R77 ;  /* 0x0000004d000f7308 */ /* 0x0000620000000800 */
[----:B------:R-:W-:-:S07]  /*4370*/  FADD R17, R17, -R150 ;  /* 0x8000009611117221 */ /* 0x000fce0000000000 */
[----:B------:R1:W-:Y:S01]  /*4380*/  MUFU.EX2 R12, R66 ;  /* 0x00000042000c7308 */ /* 0x0003e20000000800 */
[----:B0-----:R-:W-:Y:S01]  /*4390*/  FMUL R77, R43, 1.4426950216293334961 ;  /* 0x3fb8aa3b2b4d7820 */ /* 0x001fe20000400000 */
[----:B------:R-:W-:Y:S01]  /*43a0*/  FADD R43, R18, -R150 ;  /* 0x80000096122b7221 */ /* 0x000fe20000000000 */
[----:B-1----:R-:W-:-:S05]  /*43b0*/  FADD R66, R41, R6 ;  /* 0x0000000629427221 */ /* 0x002fca0000000000 */
[----:B------:R0:W-:Y:S01]  /*43c0*/  MUFU.EX2 R18, R77 ;  /* 0x0000004d00127308 */ /* 0x0001e20000000800 */
[--C-:B------:R-:W-:Y:S01]  /*43d0*/  FADD R40, R40, -R150.reuse ;  /* 0x8000009628287221 */ /* 0x100fe20000000000 */
[----:B------:R-:W-:Y:S01]  /*43e0*/  FADD R23, R23, -R150 ;  /* 0x8000009617177221 */ /* 0x000fe20000000000 */
[----:B0-----:R-:W-:-:S05]  /*43f0*/  FADD R77, R3, R66 ;  /* 0x00000042034d7221 */ /* 0x001fca0000000000 */
[----:B------:R0:W1:Y:S01]  /*4400*/  MUFU.EX2 R39, R62 ;  /* 0x0000003e00277308 */ /* 0x0000620000000800 */
[----:B------:R-:W-:Y:S01]  /*4410*/  FADD R77, R38, R77 ;  /* 0x0000004d264d7221 */ /* 0x000fe20000000000 */
[----:B0-----:R-:W-:-:S06]  /*4420*/  FMUL R62, R17, 1.4426950216293334961 ;  /* 0x3fb8aa3b113e7820 */ /* 0x001fcc0000400000 */
[----:B------:R-:W-:Y:S01]  /*4430*/  MUFU.EX2 R7, R112 ;  /* 0x0000007000077308 */ /* 0x000fe20000000800 */
[----:B------:R-:W-:Y:S01]  /*4440*/  FMUL R17, R40, 1.4426950216293334961 ;  /* 0x3fb8aa3b28117820 */ /* 0x000fe20000400000 */
[----:B------:R-:W-:Y:S01]  /*4450*/  FMUL R40, R23, 1.4426950216293334961 ;  /* 0x3fb8aa3b17287820 */ /* 0x000fe20000400000 */
[----:B------:R-:W-:-:S05]  /*4460*/  FADD R4, R4, -R150 ;  /* 0x8000009604047221 */ /* 0x000fca0000000000 */
[----:B------:R0:W-:Y:S01]  /*4470*/  MUFU.EX2 R112, R62 ;  /* 0x0000003e00707308 */ /* 0x0001e20000000800 */
[----:B------:R-:W-:Y:S01]  /*4480*/  FADD R23, R16, -R150 ;  /* 0x8000009610177221 */ /* 0x000fe20000000000 */
[----:B0-----:R-:W-:-:S06]  /*4490*/  FADD R62, R8, R77 ;  /* 0x0000004d083e7221 */ /* 0x001fcc0000000000 */
[----:B------:R0:W-:Y:S01]  /*44a0*/  MUFU.EX2 R16, R40 ;  /* 0x0000002800107308 */ /* 0x0001e20000000800 */
[----:B------:R-:W-:Y:S01]  /*44b0*/  FADD R77, R9, R62 ;  /* 0x0000003e094d7221 */ /* 0x000fe20000000000 */
[----:B0-----:R-:W-:-:S03]  /*44c0*/  FMUL R40, R4, 1.4426950216293334961 ;  /* 0x3fb8aa3b04287820 */ /* 0x001fc60000400000 */
[----:B------:R-:W-:-:S03]  /*44d0*/  FADD R4, R36, R77 ;  /* 0x0000004d24047221 */ /* 0x000fc60000000000 */
[----:B------:R0:W1:Y:S01]  /*44e0*/  MUFU.EX2 R14, R64 ;  /* 0x00000040000e7308 */ /* 0x0000620000000800 */
[----:B------:R-:W-:-:S04]  /*44f0*/  FADD R77, R37, R4 ;  /* 0x00000004254d7221 */ /* 0x000fc80000000000 */
[----:B------:R-:W-:Y:S01]  /*4500*/  FADD R62, R10, R77 ;  /* 0x0000004d0a3e7221 */ /* 0x000fe20000000000 */
[----:B0-----:R-:W-:Y:S01]  /*4510*/  FMUL R64, R23, 1.4426950216293334961 ;  /* 0x3fb8aa3b17407820 */ /* 0x001fe20000400000 */
[----:B------:R-:W-:Y:S02]  /*4520*/  FADD R23, R13, -R150 ;  /* 0x800000960d177221 */ /* 0x000fe40000000000 */
[----:B------:R-:W-:Y:S01]  /*4530*/  FADD R62, R15, R62 ;  /* 0x0000003e0f3e7221 */ /* 0x000fe20000000000 */
[----:B------:R-:W-:Y:S01]  /*4540*/  FMUL R43, R43, 1.4426950216293334961 ;  /* 0x3fb8aa3b2b2b7820 */ /* 0x000fe20000400000 */
[----:B------:R-:W-:Y:S01]  /*4550*/  FMUL R23, R23, 1.4426950216293334961 ;  /* 0x3fb8aa3b17177820 */ /* 0x000fe20000400000 */
[--C-:B------:R-:W-:Y:S01]  /*4560*/  FADD R5, R5, -R150.reuse ;  /* 0x8000009605057221 */ /* 0x100fe20000000000 */
[--C-:B------:R-:W-:Y:S02]  /*4570*/  FADD R20, R20, -R150.reuse ;  /* 0x8000009614147221 */ /* 0x100fe40000000000 */
[----:B------:R1:W-:Y:S01]  /*4580*/  MUFU.EX2 R113, R23 ;  /* 0x0000001700717308 */ /* 0x0003e20000000800 */
[----:B------:R-:W-:Y:S01]  /*4590*/  FMUL R4, R5, 1.4426950216293334961 ;  /* 0x3fb8aa3b05047820 */ /* 0x000fe20000400000 */
[----:B------:R-:W-:Y:S01]  /*45a0*/  FMUL R5, R20, 1.4426950216293334961 ;  /* 0x3fb8aa3b14057820 */ /* 0x000fe20000400000 */
[----:B------:R-:W-:Y:S01]  /*45b0*/  FADD R11, R11, -R150 ;  /* 0x800000960b0b7221 */ /* 0x000fe20000000000 */
[----:B-1----:R-:W-:-:S04]  /*45c0*/  FADD R23, R39, R62 ;  /* 0x0000003e27177221 */ /* 0x002fc80000000000 */
[----:B------:R-:W0:Y:S01]  /*45d0*/  MUFU.EX2 R43, R43 ;  /* 0x0000002b002b7308 */ /* 0x000e220000000800 */
[----:B------:R-:W-:Y:S01]  /*45e0*/  FADD R20, R14, R23 ;  /* 0x000000170e147221 */ /* 0x000fe20000000000 */
[----:B------:R-:W-:-:S03]  /*45f0*/  FMUL R114, R11, 1.4426950216293334961 ;  /* 0x3fb8aa3b0b727820 */ /* 0x000fc60000400000 */
[----:B------:R-:W-:-:S03]  /*4600*/  FADD R11, R7, R20 ;  /* 0x00000014070b7221 */ /* 0x000fc60000000000 */
[----:B------:R-:W1:Y:S01]  /*4610*/  MUFU.EX2 R17, R17 ;  /* 0x0000001100117308 */ /* 0x000e620000000800 */
[----:B------:R-:W-:-:S04]  /*4620*/  FADD R23, R12, R11 ;  /* 0x0000000b0c177221 */ /* 0x000fc80000000000 */
[----:B------:R-:W-:-:S03]  /*4630*/  FADD R20, R18, R23 ;  /* 0x0000001712147221 */ /* 0x000fc60000000000 */
[----:B------:R-:W3:Y:S01]  /*4640*/  MUFU.EX2 R13, R64 ;  /* 0x00000040000d7308 */ /* 0x000ee20000000800 */
[----:B0-----:R-:W-:Y:S01]  /*4650*/  FADD R23, R43, R20 ;  /* 0x000000142b177221 */ /* 0x001fe20000000000 */
[----:B------:R-:W-:-:S03]  /*4660*/  FADD R22, R22, -R150 ;  /* 0x8000009616167221 */ /* 0x000fc60000000000 */
[----:B------:R-:W-:-:S03]  /*4670*/  FADD R20, R112, R23 ;  /* 0x0000001770147221 */ /* 0x000fc60000000000 */
[----:B------:R-:W0:Y:S01]  /*4680*/  MUFU.EX2 R40, R40 ;  /* 0x0000002800287308 */ /* 0x000e220000000800 */
[----:B-1----:R-:W-:Y:S01]  /*4690*/  FADD R23, R17, R20 ;  /* 0x0000001411177221 */ /* 0x002fe20000000000 */
[----:B------:R-:W-:-:S03]  /*46a0*/  FMUL R11, R22, 1.4426950216293334961 ;  /* 0x3fb8aa3b160b7820 */ /* 0x000fc60000400000 */
[----:B------:R-:W-:-:S03]  /*46b0*/  FADD R22, R16, R23 ;  /* 0x0000001710167221 */ /* 0x000fc60000000000 */
[----:B------:R-:W1:Y:S01]  /*46c0*/  MUFU.EX2 R4, R4 ;  /* 0x0000000400047308 */ /* 0x000e620000000800 */
[----:B------:R-:W-:Y:S01]  /*46d0*/  FADD R21, R21, -R150 ;  /* 0x8000009615157221 */ /* 0x000fe20000000000 */
[----:B---3--:R-:W-:-:S06]  /*46e0*/  FADD R22, R13, R22 ;  /* 0x000000160d167221 */ /* 0x008fcc0000000000 */
[----:B------:R-:W3:Y:S01]  /*46f0*/  MUFU.EX2 R5, R5 ;  /* 0x0000000500057308 */ /* 0x000ee20000000800 */
[----:B------:R-:W-:Y:S01]  /*4700*/  FADD R23, R113, R22 ;  /* 0x0000001671177221 */ /* 0x000fe20000000000 */
[----:B------:R-:W-:Y:S01]  /*4710*/  FMUL R21, R21, 1.4426950216293334961 ;  /* 0x3fb8aa3b15157820 */ /* 0x000fe20000400000 */
[----:B------:R-:W-:-:S05]  /*4720*/  FADD R19, R19, -R150 ;  /* 0x8000009613137221 */ /* 0x000fca0000000000 */
[----:B------:R-:W2:Y:S01]  /*4730*/  MUFU.EX2 R114, R114 ;  /* 0x0000007200727308 */ /* 0x000ea20000000800 */
[----:B0-----:R-:W-:Y:S01]  /*4740*/  FADD R23, R40, R23 ;  /* 0x0000001728177221 */ /* 0x001fe20000000000 */
[----:B------:R-:W-:Y:S01]  /*4750*/  FADD R25, R25, -R150 ;  /* 0x8000009619197221 */ /* 0x000fe20000000000 */
[----:B------:R-:W-:-:S05]  /*4760*/  FMUL R19, R19, 1.4426950216293334961 ;  /* 0x3fb8aa3b13137820 */ /* 0x000fca0000400000 */
[----:B------:R-:W0:Y:S01]  /*4770*/  MUFU.EX2 R11, R11 ;  /* 0x0000000b000b7308 */ /* 0x000e220000000800 */
[----:B-1----:R-:W-:Y:S01]  /*4780*/  FADD R22, R4, R23 ;  /* 0x0000001704167221 */ /* 0x002fe20000000000 */
[----:B------:R-:W-:Y:S01]  /*4790*/  FMUL R25, R25, 1.4426950216293334961 ;  /* 0x3fb8aa3b19197820 */ /* 0x000fe20000400000 */
[----:B------:R-:W-:-:S05]  /*47a0*/  FADD R28, R28, -R150 ;  /* 0x800000961c1c7221 */ /* 0x000fca0000000000 */
[----:B------:R-:W1:Y:S01]  /*47b0*/  MUFU.EX2 R21, R21 ;  /* 0x0000001500157308 */ /* 0x000e620000000800 */
[----:B------:R-:W-:Y:S01]  /*47c0*/  FMUL R28, R28, 1.4426950216293334961 ;  /* 0x3fb8aa3b1c1c7820 */ /* 0x000fe20000400000 */
[----:B------:R-:W-:Y:S01]  /*47d0*/  FADD R31, R31, -R150 ;  /* 0x800000961f1f7221 */ /* 0x000fe20000000000 */
[----:B------:R-:W-:Y:S02]  /*47e0*/  F2FP.SATFINITE.E4M3.F32.PACK_AB_MERGE_C R38, R38, R3, RZ ;  /* 0x000000032626723e */ /* 0x000fe400048070ff */
[----:B------:R-:W-:-:S03]  /*47f0*/  LOP3.LUT R3, R26, 0x1f0, RZ, 0xc0, !PT ;  /* 0x000001f01a037812 */ /* 0x000fc600078ec0ff */
[----:B------:R3:W0:Y:S01]  /*4800*/  MUFU.EX2 R20, R19 ;  /* 0x0000001300147308 */ /* 0x0006220000000800 */
[----:B------:R-:W-:Y:S01]  /*4810*/  FADD R29, R29, -R150 ;  /* 0x800000961d1d7221 */ /* 0x000fe20000000000 */
[----:B------:R-:W-:Y:S01]  /*4820*/  FMUL R31, R31, 1.4426950216293334961 ;  /* 0x3fb8aa3b1f1f7820 */ /* 0x000fe20000400000 */
[----:B------:R-:W4:Y:S01]  /*4830*/  LDSM.16.M88 R151, [R3+UR18+0x6000] ;  /* 0x006000120397783b */ /* 0x000f220008000000 */
[----:B---3--:R-:W-:-:S04]  /*4840*/  FADD R19, R5, R22 ;  /* 0x0000001605137221 */ /* 0x008fc80000000000 */
[----:B------:R-:W3:Y:S01]  /*4850*/  MUFU.EX2 R25, R25 ;  /* 0x0000001900197308 */ /* 0x000ee20000000800 */
[----:B------:R-:W-:Y:S01]  /*4860*/  FMUL R29, R29, 1.4426950216293334961 ;  /* 0x3fb8aa3b1d1d7820 */ /* 0x000fe20000400000 */
[----:B------:R-:W-:Y:S01]  /*4870*/  BAR.SYNC.DEFER_BLOCKING 0x0 ;  /* 0x0000000000007b1d */ /* 0x000fe20000010000 */
[----:B--2---:R-:W-:-:S04]  /*4880*/  FADD R22, R114, R19 ;  /* 0x0000001372167221 */ /* 0x004fc80000000000 */
[----:B0-----:R-:W-:Y:S01]  /*4890*/  FADD R22, R11, R22 ;  /* 0x000000160b167221 */ /* 0x001fe20000000000 */
[----:B------:R-:W0:Y:S03]  /*48a0*/  MUFU.EX2 R28, R28 ;  /* 0x0000001c001c7308 */ /* 0x000e260000000800 */
[----:B-1----:R-:W-:-:S05]  /*48b0*/  FADD R19, R21, R22 ;  /* 0x0000001615137221 */ /* 0x002fca0000000000 */
[----:B------:R-:W1:Y:S01]  /*48c0*/  MUFU.EX2 R31, R31 ;  /* 0x0000001f001f7308 */ /* 0x000e620000000800 */
[----:B------:R-:W-:Y:S01]  /*48d0*/  FADD R22, R20, R19 ;  /* 0x0000001314167221 */ /* 0x000fe20000000000 */
[----:B------:R-:W-:-:S06]  /*48e0*/  IMAD.SHL.U32 R23, R0, 0x8, RZ ;  /* 0x0000000800177824 */ /* 0x000fcc00078e00ff */
[----:B------:R-:W2:Y:S01]  /*48f0*/  MUFU.EX2 R148, R29 ;  /* 0x0000001d00947308 */ /* 0x000ea20000000800 */
[----:B---3--:R-:W-:Y:S01]  /*4900*/  FADD R19, R25, R22 ;  /* 0x0000001619137221 */ /* 0x008fe20000000000 */
[----:B------:R-:W-:Y:S02]  /*4910*/  LOP3.LUT R23, R70, 0x430, R23, 0x78, !PT ;  /* 0x0000043046177812 */ /* 0x000fe400078e7817 */
[----:B------:R-:W-:Y:S01]  /*4920*/  F2FP.SATFINITE.E4M3.F32.PACK_AB_MERGE_C R39, R14, R39, RZ ;  /* 0x000000270e27723e */ /* 0x000fe200048070ff */
[----:B0-----:R-:W-:Y:S01]  /*4930*/  FADD R14, R28, R19 ;  /* 0x000000131c0e7221 */ /* 0x001fe20000000000 */
[----:B------:R-:W-:Y:S01]  /*4940*/  F2FP.SATFINITE.E4M3.F32.PACK_AB_MERGE_C R16, R13, R16, RZ ;  /* 0x000000100d10723e */ /* 0x000fe200048070ff */
[----:B------:R-:W-:Y:S01]  /*4950*/  IMAD R76, R76, 0x40, R23 ;  /* 0x000000404c4c7824 */ /* 0x000fe200078e0217 */
[----:B------:R-:W-:Y:S01]  /*4960*/  F2FP.SATFINITE.E4M3.F32.PACK_AB_MERGE_C R36, R37, R36, RZ ;  /* 0x000000242524723e */ /* 0x000fe200048070ff */
[----:B-1----:R-:W-:Y:S01]  /*4970*/  FADD R13, R31, R14 ;  /* 0x0000000e1f0d7221 */ /* 0x002fe20000000000 */
[----:B------:R-:W-:-:S02]  /*4980*/  F2FP.SATFINITE.E4M3.F32.PACK_AB_MERGE_C R18, R43, R18, RZ ;  /* 0x000000122b12723e */ /* 0x000fc400048070ff */
[----:B------:R-:W-:Y:S02]  /*4990*/  F2FP.SATFINITE.E4M3.F32.PACK_AB_MERGE_C R14, R5, R4, RZ ;  /* 0x00000004050e723e */ /* 0x000fe400048070ff */
[----:B------:R-:W-:Y:S02]  /*49a0*/  F2FP.SATFINITE.E4M3.F32.PACK_AB_MERGE_C R20, R20, R21, RZ ;  /* 0x000000151414723e */ /* 0x000fe400048070ff */
[----:B--2---:R-:W-:Y:S01]  /*49b0*/  F2FP.SATFINITE.E4M3.F32.PACK_AB_MERGE_C R115, R148, R31, RZ ;  /* 0x0000001f9473723e */ /* 0x004fe200048070ff */
[----:B------:R0:W-:Y:S01]  /*49c0*/  STS.U8 [R74+UR18+0x7e00], R75 ;  /* 0x007e004b4a007988 */ /* 0x0001e20008000012 */
[----:B------:R-:W-:Y:S02]  /*49d0*/  F2FP.SATFINITE.E4M3.F32.PACK_AB_MERGE_C R4, R6, R41, R38 ;  /* 0x000000290604723e */ /* 0x000fe40004807026 */
[----:B------:R-:W-:Y:S02]  /*49e0*/  F2FP.SATFINITE.E4M3.F32.PACK_AB_MERGE_C R5, R9, R8, R36 ;  /* 0x000000080905723e */ /* 0x000fe40004807024 */
[----:B------:R-:W-:-:S02]  /*49f0*/  F2FP.SATFINITE.E4M3.F32.PACK_AB_MERGE_C R6, R15, R10, R39 ;  /* 0x0000000a0f06723e */ /* 0x000fc40004807027 */
[----:B------:R-:W-:Y:S01]  /*4a00*/  F2FP.SATFINITE.E4M3.F32.PACK_AB_MERGE_C R7, R12, R7, R18 ;  /* 0x000000070c07723e */ /* 0x000fe20004807012 */
[----:B------:R-:W-:Y:S01]  /*4a10*/  FADD R148, R148, R13 ;  /* 0x0000000d94947221 */ /* 0x000fe20000000000 */
[----:B------:R-:W-:Y:S02]  /*4a20*/  F2FP.SATFINITE.E4M3.F32.PACK_AB_MERGE_C R113, R40, R113, R14 ;  /* 0x000000712871723e */ /* 0x000fe4000480700e */
[----:B------:R-:W-:Y:S02]  /*4a30*/  F2FP.SATFINITE.E4M3.F32.PACK_AB_MERGE_C R112, R17, R112, R16 ;  /* 0x000000701170723e */ /* 0x000fe40004807010 */
[----:B------:R-:W-:Y:S02]  /*4a40*/  F2FP.SATFINITE.E4M3.F32.PACK_AB_MERGE_C R114, R11, R114, R20 ;  /* 0x000000720b72723e */ /* 0x000fe40004807014 */
[----:B------:R-:W-:Y:S02]  /*4a50*/  F2FP.SATFINITE.E4M3.F32.PACK_AB_MERGE_C R115, R28, R25, R115 ;  /* 0x000000191c73723e */ /* 0x000fe40004807073 */
[----:B0-----:R-:W-:Y:S01]  /*4a60*/  LOP3.LUT R75, R76, 0x10, RZ, 0x3c, !PT ;  /* 0x000000104c4b7812 */ /* 0x001fe200078e3cff */
[----:B------:R-:W-:Y:S04]  /*4a70*/  STS.U8 [R74+UR18+0x6000], R27 ;  /* 0x0060001b4a007988 */ /* 0x000fe80008000012 */
[----:B----4-:R-:W-:Y:S04]  /*4a80*/  STS.U8 [R74+UR18+0x6200], R33 ;  /* 0x006200214a007988 */ /* 0x010fe80008000012 */
        /* <DEDUP_REMOVED lines=14> */
[----:B-----5:R-:W-:Y:S04]  /*4b70*/  STS.U8 [R73+UR18+0x6300], R30 ;  /* 0x0063001e49007988 */ /* 0x020fe80008000012 */
        /* <DEDUP_REMOVED lines=14> */
[----:B------:R0:W-:Y:S04]  /*4c60*/  STS.128 [R76+UR18+0x4000], R4 ;  /* 0x004000044c007988 */ /* 0x0001e80008000c12 */
[----:B------:R1:W-:Y:S04]  /*4c70*/  STS.128 [R75+UR18+0x4000], R112 ;  /* 0x004000704b007988 */ /* 0x0003e80008000c12 */
[----:B------:R1:W2:Y:S01]  /*4c80*/  SHFL.BFLY PT, R77, R148, 0x10, 0x1f ;  /* 0x0e001f00944d7f89 */ /* 0x0002a200000e0000 */
[----:B0-----:R-:W0:Y:S01]  /*4c90*/  LDTM.x64 R4, tmem[UR16] ;  /* 0x00000010000479ee */ /* 0x001e220008340000 */
[----:B------:R-:W-:Y:S01]  /*4ca0*/  NOP ;  /* 0x0000000000007918 */ /* 0x000fe20000000000 */
[----:B------:R-:W-:Y:S05]  /*4cb0*/  @!P0 BRA `(.L_x_9) ;  /* 0x0000000400048947 */ /* 0x000fea0003800000 */
[C---:B0-----:R-:W-:Y:S01]  /*4cc0*/  FMUL R4, R151.reuse, R4 ;  /* 0x0000000497047220 */ /* 0x041fe20000400000 */
[C---:B------:R-:W-:Y:S01]  /*4cd0*/  FMUL R5, R151.reuse, R5 ;  /* 0x0000000597057220 */ /* 0x040fe20000400000 */
        /* <DEDUP_REMOVED lines=61> */
[----:B------:R-:W-:-:S04]  /*50b0*/  FMUL R67, R151, R67 ;  /* 0x0000004397437220 */ /* 0x000fc80000400000 */
[----:B------:R3:W-:Y:S03]  /*50c0*/  STTM.x64 tmem[UR16], R4 ;  /* 0x00000004000079ed */ /* 0x0007e60008340010 */
.L_x_9:
[----:B0-----:R-:W0:Y:S02]  /*50d0*/  FENCE.VIEW.ASYNC.T ;  /* 0x00000000000073c6 */ /* 0x001e240000000200 */
[----:B0-----:R-:W-:Y:S01]  /*50e0*/  BAR.SYNC.DEFER_BLOCKING 0x0 ;  /* 0x0000000000007b1d */ /* 0x001fe20000010000 */
[----:B-12---:R-:W-:Y:S01]  /*50f0*/  FADD R148, R148, R77 ;  /* 0x0000004d94947221 */ /* 0x006fe20000000000 */
[----:B------:R-:W-:Y:S01]  /*5100*/  UIADD3 UR32, UPT, UPT, UR18, 0xc000, URZ ;  /* 0x0000c00012207890 */ /* 0x000fe2000fffe0ff */
[----:B------:R-:W-:Y:S02]  /*5110*/  FSEL R112, R150, -INF , P0 ;  /* 0xff80000096707808 */ /* 0x000fe40000000000 */
[----:B------:R-:W-:Y:S01]  /*5120*/  FADD R148, R149, R148 ;  /* 0x0000009495947221 */ /* 0x000fe20000000000 */
[----:B------:R-:W-:-:S04]  /*5130*/  UMOV UR25, 0x80004020 ;  /* 0x8000402000197882 */ /* 0x000fc80000000000 */
[----:B------:R-:W-:Y:S01]  /*5140*/  FSEL R155, R148, 1, P0 ;  /* 0x3f800000949b7808 */ /* 0x000fe20000000000 */
[----:B------:R0:W-:Y:S06]  /*5150*/  MEMBAR.ALL.CTA ;  /* 0x0000000000007992 */ /* 0x0001ec0000008000 */
[----:B0-----:R-:W0:Y:S02]  /*5160*/  FENCE.VIEW.ASYNC.S ;  /* 0x00000000000073c6 */ /* 0x001e240000000000 */
[----:B0-----:R-:W-:Y:S06]  /*5170*/  BAR.SYNC.DEFER_BLOCKING 0x0 ;  /* 0x0000000000007b1d */ /* 0x001fec0000010000 */
[----:B------:R-:W-:Y:S05]  /*5180*/  @!P1 BRA `(.L_x_10) ;  /* 0x0000000000749947 */ /* 0x000fea0003800000 */
[----:B------:R-:W-:Y:S01]  /*5190*/  UIADD3 UR4, UPT, UPT, UR18, 0x4000, URZ ;  /* 0x0000400012047890 */ /* 0x000fe2000fffe0ff */
[----:B------:R-:W-:Y:S01]  /*51a0*/  BSSY.RECONVERGENT B0, `(.L_x_11) ;  /* 0x000001a000007945 */ /* 0x000fe20003800200 */
[----:B------:R-:W-:Y:S02]  /*51b0*/  UIADD3 UR5, UPT, UPT, UR18, 0x6000, URZ ;  /* 0x0000600012057890 */ /* 0x000fe4000fffe0ff */
[----:B------:R-:W-:Y:S02]  /*51c0*/  USHF.R.U32.HI UR24, URZ, 0x4, UR4 ;  /* 0x00000004ff187899 */ /* 0x000fe40008011604 */
[----:B------:R-:W-:Y:S02]  /*51d0*/  USHF.R.U32.HI UR5, URZ, 0x4, UR5 ;  /* 0x00000004ff057899 */ /* 0x000fe40008011605 */
[----:B------:R-:W-:Y:S02]  /*51e0*/  USGXT.U32 UR24, UR24, 0xe ;  /* 0x0000000e1818789a */ /* 0x000fe40008000000 */
[----:B------:R-:W-:-:S02]  /*51f0*/  USGXT.U32 UR4, UR5, 0xe ;  /* 0x0000000e0504789a */ /* 0x000fc40008000000 */
[----:B------:R-:W-:Y:S01]  /*5200*/  UIADD3 UR26, UP2, UPT, UR24, 0x2, URZ ;  /* 0x00000002181a7890 */ /* 0x000fe2000ff5e0ff */
[----:B------:R-:W-:Y:S01]  /*5210*/  ELECT P0, URZ, PT ;  /* 0x0000000000ff782f */ /* 0x000fe20003800000 */
[----:B------:R-:W-:Y:S01]  /*5220*/  UMOV UR8, 0xfffffffe ;  /* 0xfffffffe00087882 */ /* 0x000fe20000000000 */
[----:B------:R-:W-:Y:S01]  /*5230*/  UMOV UR9, 0x7fffbfdf ;  /* 0x7fffbfdf00097882 */ /* 0x000fe20000000000 */
[----:B------:R-:W-:Y:S01]  /*5240*/  UMOV UR5, URZ ;  /* 0x000000ff00057c82 */ /* 0x000fe20008000000 */
[----:B------:R-:W-:Y:S02]  /*5250*/  UIADD3.X UR27, UPT, UPT, URZ, -0x7fffbfe0, URZ, UP2, !UPT ;  /* 0x80004020ff1b7890 */ /* 0x000fe400097fe4ff */
[----:B------:R-:W-:Y:S01]  /*5260*/  UIADD3.64 UR8, UPT, UPT, UR4, -UR8, URZ ;  /* 0x8000000804087297 */ /* 0x000fe2000fffe0ff */
[----:B------:R-:W-:Y:S01]  /*5270*/  UMOV UR10, 0x0 ;  /* 0x00000000000a7882 */ /* 0x000fe20000000000 */
[----:B------:R-:W-:Y:S01]  /*5280*/  UMOV UR11, 0x8200010 ;  /* 0x08200010000b7882 */ /* 0x000fe20000000000 */
[----:B------:R-:W-:Y:S01]  /*5290*/  UMOV UR5, 0x80004020 ;  /* 0x8000402000057882 */ /* 0x000fe20000000000 */
[----:B------:R-:W-:Y:S01]  /*52a0*/  UMOV UR22, 0x0 ;  /* 0x0000000000167882 */ /* 0x000fe20000000000 */
[----:B------:R-:W-:Y:S01]  /*52b0*/  UMOV UR23, 0x8200010 ;  /* 0x0820001000177882 */ /* 0x000fe20000000000 */
[----:B------:R0:W-:Y:S03]  /*52c0*/  UTCQMMA gdesc[UR24], gdesc[UR4], tmem[UR17], tmem[UR10], idesc[UR11], UPT ;  /* 0x00ff0a04180075ea */ /* 0x0001e6000b800311 */
[----:B------:R0:W-:Y:S01]  /*52d0*/  UTCQMMA gdesc[UR26], gdesc[UR8], tmem[UR17], tmem[UR22], idesc[UR23], UPT ;  /* 0x00ff16081a0075ea */ /* 0x0001e2000b800311 */
[----:B------:R-:W-:Y:S05]  /*52e0*/  @!P0 BRA `(.L_x_12) ;  /* 0x0000000000148947 */ /* 0x000fea0003800000 */
[----:B0-----:R-:W-:Y:S01]  /*52f0*/  UMOV UR4, UR32 ;  /* 0x0000002000047c82 */ /* 0x001fe20008000000 */
[----:B------:R-:W-:Y:S02]  /*5300*/  UMOV UR5, URZ ;  /* 0x000000ff00057c82 */ /* 0x000fe40008000000 */
[----:B------:R-:W-:Y:S02]  /*5310*/  UMOV UR4, UR4 ;  /* 0x0000000400047c82 */ /* 0x000fe40008000000 */
[----:B------:R1:W-:Y:S01]  /*5320*/  UTCBAR [UR4], URZ ;  /* 0x000000ff040073e9 */ /* 0x0003e200080000ff */
[----:B------:R-:W-:Y:S02]  /*5330*/  NOP ;  /* 0x0000000000007918 */ /* 0x000fe40000000000 */
.L_x_12:
[----:B01----:R-:W-:Y:S05]  /*5340*/  BSYNC.RECONVERGENT B0 ;  /* 0x0000000000007941 */ /* 0x003fea0003800200 */
.L_x_11:
[----:B------:R-:W-:Y:S05]  /*5350*/  BRA `(.L_x_13) ;  /* 0x00000000001c7947 */ /* 0x000fea0003800000 */
.L_x_10:
[----:B------:R-:W-:-:S09]  /*5360*/  UISETP.GE.AND UP2, UPT, UR19, URZ, UPT ;  /* 0x000000ff1300728c */ /* 0x000fd2000bf46270 */
[----:B------:R-:W-:Y:S05]  /*5370*/  BRA.U !UP2, `(.L_x_14) ;  /* 0x000000310a9c7547 */ /* 0x000fea000b800000 */
[----:B------:R-:W-:-:S04]  /*5380*/  UIADD3 UR4, UPT, UPT, UR18, 0x4000, URZ ;  /* 0x0000400012047890 */ /* 0x000fc8000fffe0ff */
[----:B------:R-:W-:-:S04]  /*5390*/  USHF.R.U32.HI UR4, URZ, 0x4, UR4 ;  /* 0x00000004ff047899 */ /* 0x000fc80008011604 */
[----:B------:R-:W-:-:S04]  /*53a0*/  USGXT.U32 UR24, UR4, 0xe ;  /* 0x0000000e0418789a */ /* 0x000fc80008000000 */
[----:B------:R-:W-:-:S04]  /*53b0*/  UIADD3 UR26, UP2, UPT, UR24, 0x2, URZ ;  /* 0x00000002181a7890 */ /* 0x000fc8000ff5e0ff */
[----:B------:R-:W-:-:S12]  /*53c0*/  UIADD3.X UR27, UPT, UPT, URZ, -0x7fffbfe0, URZ, UP2, !UPT ;  /* 0x80004020ff1b7890 */ /* 0x000fd800097fe4ff */
.L_x_13:
[----:B------:R-:W0:Y:S01]  /*53d0*/  LDCU UR29, c[0x0][0x3d4] ;  /* 0x00007a80ff1d77ac */ /* 0x000e220008000800 */
[----:B---3--:R-:W-:Y:S02]  /*53e0*/  IMAD.MOV.U32 R36, RZ, RZ, RZ ;  /* 0x000000ffff247224 */ /* 0x008fe400078e00ff */
[----:B------:R-:W-:Y:S01]  /*53f0*/  IMAD.MOV.U32 R154, RZ, RZ, -0x40 ;  /* 0xffffffc0ff9a7424 */ /* 0x000fe200078e00ff */
[----:B------:R-:W1:Y:S01]  /*5400*/  LDCU UR31, c[0x0][0x3c4] ;  /* 0x00007880ff1f77ac */ /* 0x000e620008000800 */
[----:B------:R-:W-:Y:S01]  /*5410*/  IMAD.MOV.U32 R77, RZ, RZ, -0x1 ;  /* 0xffffffffff4d7424 */ /* 0x000fe200078e00ff */
[----:B------:R-:W-:Y:S02]  /*5420*/  USHF.R.U32.HI UR28, URZ, 0x4, UR18 ;  /* 0x00000004ff1c7899 */ /* 0x000fe40008011612 */
[----:B------:R-:W-:Y:S02]  /*5430*/  USHF.R.U32.HI UR30, URZ, 0x4, UR6 ;  /* 0x00000004ff1e7899 */ /* 0x000fe40008011606 */
[----:B------:R-:W-:-:S02]  /*5440*/  USGXT.U32 UR28, UR28, 0xe ;  /* 0x0000000e1c1c789a */ /* 0x000fc40008000000 */
[----:B------:R-:W-:Y:S02]  /*5450*/  UIADD3 UR4, UPT, UPT, UR18, 0xa000, URZ ;  /* 0x0000a00012047890 */ /* 0x000fe4000fffe0ff */
[----:B------:R-:W-:Y:S02]  /*5460*/  USGXT.U32 UR30, UR30, 0xe ;  /* 0x0000000e1e1e789a */ /* 0x000fe40008000000 */
[----:B------:R-:W-:Y:S02]  /*5470*/  UISETP.NE.U32.AND UP2, UPT, UR12, URZ, UPT ;  /* 0x000000ff0c00728c */ /* 0x000fe4000bf45070 */
[----:B------:R-:W-:Y:S02]  /*5480*/  UIADD3 UR12, UP4, UPT, UR28, 0x100, URZ ;  /* 0x000001001c0c7890 */ /* 0x000fe4000ff9e0ff */
[----:B------:R-:W-:Y:S02]  /*5490*/  USHF.R.U32.HI UR4, URZ, 0x4, UR4 ;  /* 0x00000004ff047899 */ /* 0x000fe40008011604 */
[----:B------:R-:W-:Y:S01]  /*54a0*/  UIADD3 UR10, UP3, UPT, UR30, 0x2, URZ ;  /* 0x000000021e0a7890 */ /* 0x000fe2000ff7e0ff */
[----:B------:R-:W-:Y:S01]  /*54b0*/  UMOV UR6, URZ ;  /* 0x000000ff00067c82 */ /* 0x000fe20008000000 */
[----:B0-----:R-:W-:-:S02]  /*54c0*/  USHF.L.U32 UR29, UR29, 0x6, URZ ;  /* 0x000000061d1d7899 */ /* 0x001fc400080006ff */
[----:B-1----:R-:W-:Y:S01]  /*54d0*/  USHF.L.U32 UR31, UR31, 0x6, URZ ;  /* 0x000000061f1f7899 */ /* 0x002fe200080006ff */
[----:B------:R-:W-:Y:S01]  /*54e0*/  UMOV UR5, URZ ;  /* 0x000000ff00057c82 */ /* 0x000fe20008000000 */
[----:B------:R-:W-:Y:S02]  /*54f0*/  UIADD3.X UR13, UPT, UPT, UR6, 0x40004040, URZ, UP4, !UPT ;  /* 0x40004040060d7890 */ /* 0x000fe4000a7fe4ff */
[----:B------:R-:W-:Y:S02]  /*5500*/  USGXT.U32 UR4, UR4, 0xe ;  /* 0x0000000e0404789a */ /* 0x000fe40008000000 */
[----:B------:R-:W-:Y:S02]  /*5510*/  UIADD3 UR42, UP4, UPT, UR12, 0x100, URZ ;  /* 0x000001000c2a7890 */ /* 0x000fe4000ff9e0ff */
[----:B------:R-:W-:Y:S02]  /*5520*/  UIADD3 UR40, UP5, UPT, UR12, 0x200, URZ ;  /* 0x000002000c287890 */ /* 0x000fe4000ffbe0ff */
[----:B------:R-:W-:Y:S01]  /*5530*/  UIADD3.X UR11, UPT, UPT, UR5, 0x40004040, URZ, UP3, !UPT ;  /* 0x40004040050b7890 */ /* 0x000fe20009ffe4ff */
[----:B------:R-:W-:Y:S01]  /*5540*/  UMOV UR22, 0xfffffffe ;  /* 0xfffffffe00167882 */ /* 0x000fe20000000000 */
[----:B------:R-:W-:Y:S01]  /*5550*/  UMOV UR23, 0x7fffbfdf ;  /* 0x7fffbfdf00177882 */ /* 0x000fe20000000000 */
[----:B------:R-:W-:Y:S01]  /*5560*/  UMOV UR21, 0x1 ;  /* 0x0000000100157882 */ /* 0x000fe20000000000 */
[----:B------:R-:W0:Y:S01]  /*5570*/  LDCU UR58, c[0x0][0x3a8] ;  /* 0x00007500ff3a77ac */ /* 0x000e220008000800 */
[----:B------:R-:W-:-:S02]  /*5580*/  UIADD3.X UR43, UPT, UPT, UR13, URZ, URZ, UP4, !UPT ;  /* 0x000000ff0d2b7290 */ /* 0x000fc4000a7fe4ff */
[----:B------:R-:W-:Y:S02]  /*5590*/  UIADD3.X UR41, UPT, UPT, UR13, URZ, URZ, UP5, !UPT ;  /* 0x000000ff0d297290 */ /* 0x000fe4000affe4ff */
[----:B------:R-:W-:Y:S02]  /*55a0*/  UIADD3.64 UR22, UPT, UPT, UR4, -UR22, URZ ;  /* 0x8000001604167297 */ /* 0x000fe4000fffe0ff */
[----:B------:R-:W-:Y:S02]  /*55b0*/  UIADD3.64 UR44, UPT, UPT, UR10, 0x2, URZ ;  /* 0x000000020a2c7897 */ /* 0x000fe4000fffe0ff */
[----:B------:R-:W-:Y:S01]  /*55c0*/  UIADD3.64 UR46, UPT, UPT, UR10, 0x4, URZ ;  /* 0x000000040a2e7897 */ /* 0x000fe2000fffe0ff */
[----:B------:R-:W-:Y:S01]  /*55d0*/  UMOV UR33, UR31 ;  /* 0x0000001f00217c82 */ /* 0x000fe20008000000 */
[----:B------:R-:W-:-:S10]  /*55e0*/  UMOV UR34, UR29 ;  /* 0x0000001d00227c82 */ /* 0x000fd40008000000 */
.L_x_19:
[----:B------:R-:W-:Y:S02]  /*55f0*/  USHF.R.S32.HI UR8, URZ, 0x1f, UR33 ;  /* 0x0000001fff087899 */ /* 0x000fe40008011421 */
[C---:B------:R-:W-:Y:S01]  /*5600*/  IADD3 RZ, P1, PT, R100.reuse, UR33, RZ ;  /* 0x0000002164ff7c10 */ /* 0x040fe2000ff3e0ff */
[----:B------:R-:W-:Y:S01]  /*5610*/  VIADD R14, R100, UR33 ;  /* 0x00000021640e7c36 */ /* 0x000fe20008000000 */
[----:B------:R-:W-:Y:S02]  /*5620*/  IADD3 R4, P0, PT, R144, UR33, RZ ;  /* 0x0000002190047c10 */ /* 0x000fe4000ff1e0ff */
[----:B------:R-:W-:Y:S02]  /*5630*/  IADD3.X R15, PT, PT, R101, UR8, RZ, P1, !PT ;  /* 0x00000008650f7c10 */ /* 0x000fe40008ffe4ff */
[----:B------:R-:W-:Y:S02]  /*5640*/  IADD3.X R5, PT, PT, R145, UR8, RZ, P0, !PT ;  /* 0x0000000891057c10 */ /* 0x000fe400087fe4ff */
[----:B------:R-:W-:Y:S01]  /*5650*/  IADD3 R6, P1, PT, R136, UR33, RZ ;  /* 0x0000002188067c10 */ /* 0x000fe2000ff3e0ff */
[----:B------:R1:W2:Y:S01]  /*5660*/  LDG.E.U8 R43, desc[UR36][R14.64] ;  /* 0x000000240e2b7981 */ /* 0x0002a2000c1e1100 */
[----:B------:R-:W-:-:S02]  /*5670*/  IADD3 R8, P0, PT, R128, UR33, RZ ;  /* 0x0000002180087c10 */ /* 0x000fc4000ff1e0ff */
[----:B------:R-:W-:Y:S01]  /*5680*/  IADD3.X R7, PT, PT, R137, UR8, RZ, P1, !PT ;  /* 0x0000000889077c10 */ /* 0x000fe20008ffe4ff */
[----:B------:R3:W4:Y:S01]  /*5690*/  LDG.E.U8 R23, desc[UR36][R4.64] ;  /* 0x0000002404177981 */ /* 0x000722000c1e1100 */
[----:B------:R-:W-:Y:S02]  /*56a0*/  IADD3.X R9, PT, PT, R129, UR8, RZ, P0, !PT ;  /* 0x0000000881097c10 */ /* 0x000fe400087fe4ff */
[----:B------:R-:W-:Y:S01]  /*56b0*/  IADD3 R10, P1, PT, R120, UR33, RZ ;  /* 0x00000021780a7c10 */ /* 0x000fe2000ff3e0ff */
[----:B------:R5:W4:Y:S01]  /*56c0*/  LDG.E.U8 R27, desc[UR36][R6.64] ;  /* 0x00000024061b7981 */ /* 0x000b22000c1e1100 */
[----:B------:R-:W-:Y:S02]  /*56d0*/  IADD3 R12, P0, PT, R108, UR33, RZ ;  /* 0x000000216c0c7c10 */ /* 0x000fe4000ff1e0ff */
[----:B------:R-:W-:Y:S01]  /*56e0*/  IADD3.X R11, PT, PT, R121, UR8, RZ, P1, !PT ;  /* 0x00000008790b7c10 */ /* 0x000fe20008ffe4ff */
[----:B------:R0:W4:Y:S01]  /*56f0*/  LDG.E.U8 R31, desc[UR36][R8.64] ;  /* 0x00000024081f7981 */ /* 0x000122000c1e1100 */
[----:B------:R-:W-:-:S02]  /*5700*/  IADD3.X R13, PT, PT, R109, UR8, RZ, P0, !PT ;  /* 0x000000086d0d7c10 */ /* 0x000fc400087fe4ff */
[----:B------:R-:W-:Y:S01]  /*5710*/  IADD3 R16, P1, PT, R92, UR33, RZ ;  /* 0x000000215c107c10 */ /* 0x000fe2000ff3e0ff */
[----:B------:R0:W4:Y:S01]  /*5720*/  LDG.E.U8 R35, desc[UR36][R10.64] ;  /* 0x000000240a237981 */ /* 0x000122000c1e1100 */
[----:B------:R-:W-:Y:S02]  /*5730*/  IADD3 R18, P0, PT, R84, UR33, RZ ;  /* 0x0000002154127c10 */ /* 0x000fe4000ff1e0ff */
[----:B------:R-:W-:Y:S01]  /*5740*/  IADD3.X R17, PT, PT, R93, UR8, RZ, P1, !PT ;  /* 0x000000085d117c10 */ /* 0x000fe20008ffe4ff */
[----:B------:R0:W4:Y:S01]  /*5750*/  LDG.E.U8 R39, desc[UR36][R12.64] ;  /* 0x000000240c277981 */ /* 0x000122000c1e1100 */
[----:B------:R-:W-:Y:S02]  /*5760*/  IADD3.X R19, PT, PT, R85, UR8, RZ, P0, !PT ;  /* 0x0000000855137c10 */ /* 0x000fe400087fe4ff */
[C---:B------:R-:W-:Y:S01]  /*5770*/  IADD3 RZ, P1, PT, R98.reuse, UR33, RZ ;  /* 0x0000002162ff7c10 */ /* 0x040fe2000ff3e0ff */
[----:B-1----:R-:W-:Y:S01]  /*5780*/  VIADD R14, R98, UR33 ;  /* 0x00000021620e7c36 */ /* 0x002fe20008000000 */
[----:B---3--:R-:W-:Y:S01]  /*5790*/  IADD3 R4, P0, PT, R142, UR33, RZ ;  /* 0x000000218e047c10 */ /* 0x008fe2000ff1e0ff */
[----:B------:R1:W3:Y:S01]  /*57a0*/  LDG.E.U8 R49, desc[UR36][R18.64] ;  /* 0x0000002412317981 */ /* 0x0002e2000c1e1100 */
[----:B------:R-:W-:-:S02]  /*57b0*/  IADD3.X R15, PT, PT, R99, UR8, RZ, P1, !PT ;  /* 0x00000008630f7c10 */ /* 0x000fc40008ffe4ff */
[----:B------:R-:W-:Y:S01]  /*57c0*/  IADD3.X R5, PT, PT, R143, UR8, RZ, P0, !PT ;  /* 0x000000088f057c10 */ /* 0x000fe200087fe4ff */
[----:B------:R-:W3:Y:S01]  /*57d0*/  LDG.E.U8 R47, desc[UR36][R16.64] ;  /* 0x00000024102f7981 */ /* 0x000ee2000c1e1100 */
[----:B-----5:R-:W-:Y:S02]  /*57e0*/  IADD3 R6, P1, PT, R134, UR33, RZ ;  /* 0x0000002186067c10 */ /* 0x020fe4000ff3e0ff */
[----:B0-----:R-:W-:Y:S01]  /*57f0*/  IADD3 R8, P0, PT, R126, UR33, RZ ;  /* 0x000000217e087c10 */ /* 0x001fe2000ff1e0ff */
[----:B------:R0:W5:Y:S01]  /*5800*/  LDG.E.U8 R34, desc[UR36][R14.64] ;  /* 0x000000240e227981 */ /* 0x000162000c1e1100 */
[----:B------:R-:W-:Y:S02]  /*5810*/  IADD3.X R7, PT, PT, R135, UR8, RZ, P1, !PT ;  /* 0x0000000887077c10 */ /* 0x000fe40008ffe4ff */
[----:B------:R-:W-:Y:S01]  /*5820*/  IADD3.X R9, PT, PT, R127, UR8, RZ, P0, !PT ;  /* 0x000000087f097c10 */ /* 0x000fe200087fe4ff */
[----:B------:R0:W5:Y:S01]  /*5830*/  LDG.E.U8 R22, desc[UR36][R4.64] ;  /* 0x0000002404167981 */ /* 0x000162000c1e1100 */
[----:B------:R-:W-:-:S02]  /*5840*/  IADD3 R10, P1, PT, R118, UR33, RZ ;  /* 0x00000021760a7c10 */ /* 0x000fc4000ff3e0ff */
[----:B------:R-:W-:Y:S01]  /*5850*/  IADD3 R12, P0, PT, R106, UR33, RZ ;  /* 0x000000216a0c7c10 */ /* 0x000fe2000ff1e0ff */
[----:B------:R0:W5:Y:S01]  /*5860*/  LDG.E.U8 R24, desc[UR36][R6.64] ;  /* 0x0000002406187981 */ /* 0x000162000c1e1100 */
[----:B------:R-:W-:Y:S02]  /*5870*/  IADD3.X R11, PT, PT, R119, UR8, RZ, P1, !PT ;  /* 0x00000008770b7c10 */ /* 0x000fe40008ffe4ff */
[----:B------:R-:W-:Y:S01]  /*5880*/  IADD3.X R13, PT, PT, R107, UR8, RZ, P0, !PT ;  /* 0x000000086b0d7c10 */ /* 0x000fe200087fe4ff */
[----:B------:R0:W5:Y:S01]  /*5890*/  LDG.E.U8 R26, desc[UR36][R8.64] ;  /* 0x00000024081a7981 */ /* 0x000162000c1e1100 */
[----:B-1----:R-:W-:Y:S02]  /*58a0*/  IADD3 R18, P1, PT, R90, UR33, RZ ;  /* 0x000000215a127c10 */ /* 0x002fe4000ff3e0ff */
[----:B------:R-:W-:Y:S01]  /*58b0*/  IADD3 RZ, P0, PT, R104, UR33, RZ ;  /* 0x0000002168ff7c10 */ /* 0x000fe2000ff1e0ff */
[----:B------:R1:W5:Y:S01]  /*58c0*/  LDG.E.U8 R28, desc[UR36][R10.64] ;  /* 0x000000240a1c7981 */ /* 0x000362000c1e1100 */
[----:B------:R-:W-:-:S02]  /*58d0*/  IADD3.X R19, PT, PT, R91, UR8, RZ, P1, !PT ;  /* 0x000000085b137c10 */ /* 0x000fc40008ffe4ff */
[----:B0-----:R-:W-:Y:S01]  /*58e0*/  IADD3.X R15, PT, PT, R105, UR8, RZ, P0, !PT ;  /* 0x00000008690f7c10 */ /* 0x001fe200087fe4ff */
[----:B------:R-:W5:Y:S01]  /*58f0*/  LDG.E.U8 R30, desc[UR36][R12.64] ;  /* 0x000000240c1e7981 */ /* 0x000f62000c1e1100 */
[----:B------:R-:W-:Y:S02]  /*5900*/  IADD3 RZ, P1, PT, R96, UR33, RZ ;  /* 0x0000002160ff7c10 */ /* 0x000fe4000ff3e0ff */
[----:B------:R-:W-:Y:S01]  /*5910*/  IADD3 R4, P0, PT, R140, UR33, RZ ;  /* 0x000000218c047c10 */ /* 0x000fe2000ff1e0ff */
[----:B------:R0:W5:Y:S01]  /*5920*/  LDG.E.U8 R38, desc[UR36][R18.64] ;  /* 0x0000002412267981 */ /* 0x000162000c1e1100 */
[----:B------:R-:W-:Y:S02]  /*5930*/  IADD3.X R17, PT, PT, R97, UR8, RZ, P1, !PT ;  /* 0x0000000861117c10 */ /* 0x000fe40008ffe4ff */
[----:B------:R-:W-:Y:S02]  /*5940*/  IADD3.X R5, PT, PT, R141, UR8, RZ, P0, !PT ;  /* 0x000000088d057c10 */ /* 0x000fe400087fe4ff */
[----:B------:R-:W-:-:S02]  /*5950*/  IADD3 R20, P2, PT, R82, UR33, RZ ;  /* 0x0000002152147c10 */ /* 0x000fc4000ff5e0ff */
[----:B------:R-:W-:Y:S01]  /*5960*/  IADD3 R6, P1, PT, R132, UR33, RZ ;  /* 0x0000002184067c10 */ /* 0x000fe2000ff3e0ff */
[----:B------:R-:W-:Y:S01]  /*5970*/  VIADD R14, R104, UR33 ;  /* 0x00000021680e7c36 */ /* 0x000fe20008000000 */
[----:B------:R-:W-:Y:S01]  /*5980*/  IADD3 R8, P0, PT, R124, UR33, RZ ;  /* 0x000000217c087c10 */ /* 0x000fe2000ff1e0ff */
[----:B------:R-:W5:Y:S01]  /*5990*/  LDG.E.U8 R25, desc[UR36][R4.64] ;  /* 0x0000002404197981 */ /* 0x000f62000c1e1100 */
[----:B------:R-:W-:Y:S02]  /*59a0*/  IADD3.X R21, PT, PT, R83, UR8, RZ, P2, !PT ;  /* 0x0000000853157c10 */ /* 0x000fe400097fe4ff */
[----:B------:R-:W-:Y:S01]  /*59b0*/  IADD3.X R7, PT, PT, R133, UR8, RZ, P1, !PT ;  /* 0x0000000885077c10 */ /* 0x000fe20008ffe4ff */
[----:B------:R-:W5:Y:S01]  /*59c0*/  LDG.E.U8 R41, desc[UR36][R14.64] ;  /* 0x000000240e297981 */ /* 0x000f62000c1e1100 */
[----:B------:R-:W-:Y:S02]  /*59d0*/  IADD3.X R9, PT, PT, R125, UR8, RZ, P0, !PT ;  /* 0x000000087d097c10 */ /* 0x000fe400087fe4ff */
[----:B-1----:R-:W-:Y:S01]  /*59e0*/  IADD3 R10, P1, PT, R116, UR33, RZ ;  /* 0x00000021740a7c10 */ /* 0x002fe2000ff3e0ff */
[----:B------:R1:W5:Y:S01]  /*59f0*/  LDG.E.U8 R40, desc[UR36][R20.64] ;  /* 0x0000002414287981 */ /* 0x000362000c1e1100 */
[----:B0-----:R-:W-:-:S02]  /*5a00*/  IADD3 R18, P0, PT, R88, UR33, RZ ;  /* 0x0000002158127c10 */ /* 0x001fc4000ff1e0ff */
[----:B------:R-:W-:Y:S01]  /*5a10*/  IADD3.X R11, PT, PT, R117, UR8, RZ, P1, !PT ;  /* 0x00000008750b7c10 */ /* 0x000fe20008ffe4ff */
[----:B------:R-:W-:Y:S01]  /*5a20*/  VIADD R16, R96, UR33 ;  /* 0x0000002160107c36 */ /* 0x000fe20008000000 */
[----:B------:R-:W-:Y:S01]  /*5a30*/  IADD3.X R19, PT, PT, R89, UR8, RZ, P0, !PT ;  /* 0x0000000859137c10 */ /* 0x000fe200087fe4ff */
[----:B------:R0:W5:Y:S01]  /*5a40*/  LDG.E.U8 R29, desc[UR36][R6.64] ;  /* 0x00000024061d7981 */ /* 0x000162000c1e1100 */
[----:B------:R-:W-:Y:S02]  /*5a50*/  IADD3 RZ, P0, PT, R102, UR33, RZ ;  /* 0x0000002166ff7c10 */ /* 0x000fe4000ff1e0ff */
[----:B-1----:R-:W-:Y:S01]  /*5a60*/  IADD3 R20, P1, PT, R80, UR33, RZ ;  /* 0x0000002150147c10 */ /* 0x002fe2000ff3e0ff */
[----:B------:R1:W5:Y:S01]  /*5a70*/  LDG.E.U8 R33, desc[UR36][R8.64] ;  /* 0x0000002408217981 */ /* 0x000362000c1e1100 */
[----:B------:R-:W-:Y:S02]  /*5a80*/  IADD3.X R13, PT, PT, R103, UR8, RZ, P0, !PT ;  /* 0x00000008670d7c10 */ /* 0x000fe400087fe4ff */
[----:B------:R-:W-:Y:S01]  /*5a90*/  IADD3.X R21, PT, PT, R81, UR8, RZ, P1, !PT ;  /* 0x0000000851157c10 */ /* 0x000fe20008ffe4ff */
[----:B------:R-:W-:Y:S01]  /*5aa0*/  VIADD R12, R102, UR33 ;  /* 0x00000021660c7c36 */ /* 0x000fe20008000000 */
[----:B------:R-:W-:Y:S01]  /*5ab0*/  IADD3 RZ, P1, PT, R94, UR33, RZ ;  /* 0x000000215eff7c10 */ /* 0x000fe2000ff3e0ff */
[----:B------:R-:W5:Y:S01]  /*5ac0*/  LDG.E.U8 R45, desc[UR36][R16.64] ;  /* 0x00000024102d7981 */ /* 0x000f62000c1e1100 */
[----:B------:R-:W-:-:S02]  /*5ad0*/  IADD3 R4, P0, PT, R138, UR33, RZ ;  /* 0x000000218a047c10 */ /* 0x000fc4000ff1e0ff */
[----:B------:R-:W-:Y:S01]  /*5ae0*/  IADD3.X R15, PT, PT, R95, UR8, RZ, P1, !PT ;  /* 0x000000085f0f7c10 */ /* 0x000fe20008ffe4ff */
[----:B------:R1:W5:Y:S01]  /*5af0*/  LDG.E.U8 R37, desc[UR36][R10.64] ;  /* 0x000000240a257981 */ /* 0x000362000c1e1100 */
[----:B------:R-:W-:Y:S02]  /*5b00*/  IADD3.X R5, PT, PT, R139, UR8, RZ, P0, !PT ;  /* 0x000000088b057c10 */ /* 0x000fe400087fe4ff */
[----:B0-----:R-:W-:Y:S01]  /*5b10*/  IADD3 R6, P1, PT, R130, UR33, RZ ;  /* 0x0000002182067c10 */ /* 0x001fe2000ff3e0ff */
[----:B------:R0:W5:Y:S01]  /*5b20*/  LDG.E.U8 R32, desc[UR36][R12.64] ;  /* 0x000000240c207981 */ /* 0x000162000c1e1100 */
[----:B-1----:R-:W-:Y:S02]  /*5b30*/  IADD3 R8, P0, PT, R122, UR33, RZ ;  /* 0x000000217a087c10 */ /* 0x002fe4000ff1e0ff */
[----:B------:R-:W-:Y:S01]  /*5b40*/  IADD3.X R7, PT, PT, R131, UR8, RZ, P1, !PT ;  /* 0x0000000883077c10 */ /* 0x000fe20008ffe4ff */
[----:B------:R-:W-:Y:S01]  /*5b50*/  VIADD R14, R94, UR33 ;  /* 0x000000215e0e7c36 */ /* 0x000fe20008000000 */
[----:B------:R-:W-:Y:S01]  /*5b60*/  IADD3.X R9, PT, PT, R123, UR8, RZ, P0, !PT ;  /* 0x000000087b097c10 */ /* 0x000fe200087fe4ff */
[----:B------:R-:W5:Y:S01]  /*5b70*/  LDG.E.U8 R19, desc[UR36][R18.64] ;  /* 0x0000002412137981 */ /* 0x000f62000c1e1100 */
[----:B------:R-:W-:-:S02]  /*5b80*/  IADD3 R10, P1, PT, R110, UR33, RZ ;  /* 0x000000216e0a7c10 */ /* 0x000fc4000ff3e0ff */
[----:B------:R-:W-:Y:S01]  /*5b90*/  IADD3 R16, P2, PT, R86, UR33, RZ ;  /* 0x0000002156107c10 */ /* 0x000fe2000ff5e0ff */
[----:B------:R-:W5:Y:S01]  /*5ba0*/  LDG.E.U8 R21, desc[UR36][R20.64] ;  /* 0x0000002414157981 */ /* 0x000f62000c1e1100 */
[----:B0-----:R-:W-:Y:S02]  /*5bb0*/  IADD3 R12, P0, PT, R78, UR33, RZ ;  /* 0x000000214e0c7c10 */ /* 0x001fe4000ff1e0ff */
[----:B------:R-:W-:Y:S01]  /*5bc0*/  IADD3.X R11, PT, PT, R111, UR8, RZ, P1, !PT ;  /* 0x000000086f0b7c10 */ /* 0x000fe20008ffe4ff */
[----:B------:R-:W5:Y:S01]  /*5bd0*/  LDG.E.U8 R14, desc[UR36][R14.64] ;  /* 0x000000240e0e7981 */ /* 0x000f62000c1e1100 */
[----:B------:R-:W-:Y:S02]  /*5be0*/  IADD3.X R17, PT, PT, R87, UR8, RZ, P2, !PT ;  /* 0x0000000857117c10 */ /* 0x000fe400097fe4ff */
[----:B------:R-:W-:Y:S01]  /*5bf0*/  IADD3.X R13, PT, PT, R79, UR8, RZ, P0, !PT ;  /* 0x000000084f0d7c10 */ /* 0x000fe200087fe4ff */
[----:B------:R-:W5:Y:S04]  /*5c00*/  LDG.E.U8 R4, desc[UR36][R4.64] ;  /* 0x0000002404047981 */ /* 0x000f68000c1e1100 */
[----:B------:R-:W5:Y:S04]  /*5c10*/  LDG.E.U8 R6, desc[UR36][R6.64] ;  /* 0x0000002406067981 */ /* 0x000f68000c1e1100 */
[----:B------:R-:W5:Y:S04]  /*5c20*/  LDG.E.U8 R8, desc[UR36][R8.64] ;  /* 0x0000002408087981 */ /* 0x000f68000c1e1100 */
[----:B------:R-:W5:Y:S04]  /*5c30*/  LDG.E.U8 R10, desc[UR36][R10.64] ;  /* 0x000000240a0a7981 */ /* 0x000f68000c1e1100 */
[----:B------:R-:W5:Y:S04]  /*5c40*/  LDG.E.U8 R16, desc[UR36][R16.64] ;  /* 0x0000002410107981 */ /* 0x000f68000c1e1100 */
[----:B------:R-:W5:Y:S01]  /*5c50*/  LDG.E.U8 R12, desc[UR36][R12.64] ;  /* 0x000000240c0c7981 */ /* 0x000f62000c1e1100 */
[----:B------:R-:W-:-:S02]  /*5c60*/  UMOV UR8, 0x1 ;  /* 0x0000000100087882 */ /* 0x000fc40000000000 */
[----:B------:R-:W-:-:S04]  /*5c70*/  @!UP1 UIADD3 UR8, UPT, UPT, -UR8, 0x100000, URZ ;  /* 0x0010000008089890 */ /* 0x000fc8000fffe1ff */
[----:B------:R-:W-:Y:S02]  /*5c80*/  @!UP1 USHF.L.U32 UR9, UR8, 0xb, URZ ;  /* 0x0000000b08099899 */ /* 0x000fe400080006ff */
[----:B------:R-:W-:Y:S01]  /*5c90*/  @!UP1 USHF.L.U32 UR8, UR8, 0x1, URZ ;  /* 0x0000000108089899 */ /* 0x000fe200080006ff */
[----:B------:R-:W-:Y:S01]  /*5ca0*/  VOTEU.ALL UP3, P6 ;  /* 0x0000000000ff7886 */ /* 0x000fe20003060000 */
[----:B--2---:R0:W-:Y:S04]  /*5cb0*/  STS.U8 [R74+UR18+0x9400], R43 ;  /* 0x0094002b4a007988 */ /* 0x0041e80008000012 */
[----:B----4-:R0:W-:Y:S04]  /*5cc0*/  STS.U8 [R74+UR18+0x8000], R23 ;  /* 0x008000174a007988 */ /* 0x0101e80008000012 */
[----:B------:R0:W-:Y:S04]  /*5cd0*/  STS.U8 [R74+UR18+0x8400], R27 ;  /* 0x0084001b4a007988 */ /* 0x0001e80008000012 */
[----:B------:R0:W-:Y:S04]  /*5ce0*/  STS.U8 [R74+UR18+0x8800], R31 ;  /* 0x0088001f4a007988 */ /* 0x0001e80008000012 */
[----:B------:R0:W-:Y:S04]  /*5cf0*/  STS.U8 [R74+UR18+0x8c00], R35 ;  /* 0x008c00234a007988 */ /* 0x0001e80008000012 */
[----:B------:R0:W-:Y:S04]  /*5d00*/  STS.U8 [R74+UR18+0x9000], R39 ;  /* 0x009000274a007988 */ /* 0x0001e80008000012 */
[----:B---3--:R0:W-:Y:S04]  /*5d10*/  STS.U8 [R74+UR18+0x9c00], R49 ;  /* 0x009c00314a007988 */ /* 0x0081e80008000012 */
[----:B------:R0:W-:Y:S04]  /*5d20*/  STS.U8 [R74+UR18+0x9800], R47 ;  /* 0x0098002f4a007988 */ /* 0x0001e80008000012 */
[----:B-----5:R0:W-:Y:S04]  /*5d30*/  STS.U8 [R73+UR18+0x9500], R34 ;  /* 0x0095002249007988 */ /* 0x0201e80008000012 */
        /* <DEDUP_REMOVED lines=23> */
[----:B------:R1:W-:Y:S06]  /*5eb0*/  MEMBAR.ALL.CTA ;  /* 0x0000000000007992 */ /* 0x0003ec0000008000 */
[----:B-1----:R-:W-:Y:S04]  /*5ec0*/  FENCE.VIEW.ASYNC.S ;  /* 0x00000000000073c6 */ /* 0x002fe80000000000 */
[----:B------:R-:W1:Y:S02]  /*5ed0*/  FENCE.VIEW.ASYNC.S ;  /* 0x00000000000073c6 */ /* 0x000e640000000000 */
[----:B-1----:R0:W1:Y:S02]  /*5ee0*/  @!UP3 SYNCS.EXCH.64 URZ, [UR18+0xc010], UR8 ;  /* 0x00c0100812ffb5b2 */ /* 0x0020640008000100 */
[----:B-1----:R-:W-:Y:S06]  /*5ef0*/  BAR.SYNC.DEFER_BLOCKING 0x0 ;  /* 0x0000000000007b1d */ /* 0x002fec0000010000 */
[----:B0-----:R-:W-:Y:S05]  /*5f00*/  BRA.U UP2, `(.L_x_15) ;  /* 0x0000000102547547 */ /* 0x001fea000b800000 */
[----:B------:R-:W-:Y:S01]  /*5f10*/  UIADD3 UR8, UPT, UPT, UR18, 0xc010, URZ ;  /* 0x0000c01012087890 */ /* 0x000fe2000fffe0ff */
[----:B------:R-:W-:Y:S01]  /*5f20*/  UMOV UR48, UR28 ;  /* 0x0000001c00307c82 */ /* 0x000fe20008000000 */
[----:B------:R-:W-:Y:S01]  /*5f30*/  UMOV UR49, 0x40004040 ;  /* 0x4000404000317882 */ /* 0x000fe20000000000 */
[----:B------:R-:W-:Y:S01]  /*5f40*/  UMOV UR38, UR30 ;  /* 0x0000001e00267c82 */ /* 0x000fe20008000000 */
[----:B------:R-:W-:Y:S01]  /*5f50*/  UMOV UR39, 0x40004040 ;  /* 0x4000404000277882 */ /* 0x000fe20000000000 */
[----:B------:R-:W-:Y:S01]  /*5f60*/  UMOV UR50, 0x0 ;  /* 0x0000000000327882 */ /* 0x000fe20000000000 */
[----:B------:R-:W-:Y:S01]  /*5f70*/  UMOV UR51, 0x8108010 ;  /* 0x0810801000337882 */ /* 0x000fe20000000000 */
[----:B------:R-:W-:Y:S01]  /*5f80*/  UMOV UR52, 0x0 ;  /* 0x0000000000347882 */ /* 0x000fe20000000000 */
[----:B------:R-:W-:Y:S01]  /*5f90*/  UMOV UR53, 0x8108010 ;  /* 0x0810801000357882 */ /* 0x000fe20000000000 */
[----:B------:R-:W-:Y:S01]  /*5fa0*/  UMOV UR54, 0x0 ;  /* 0x0000000000367882 */ /* 0x000fe20000000000 */
[----:B------:R-:W-:Y:S01]  /*5fb0*/  UMOV UR55, 0x8108010 ;  /* 0x0810801000377882 */ /* 0x000fe20000000000 */
[----:B------:R0:W-:Y:S01]  /*5fc0*/  UTCQMMA gdesc[UR48], gdesc[UR38], tmem[UR14], tmem[UR50], idesc[UR51], !UPT ;  /* 0x00ff3226300075ea */ /* 0x0001e2000f80030e */
[----:B------:R-:W-:Y:S01]  /*5fd0*/  UMOV UR9, URZ ;  /* 0x000000ff00097c82 */ /* 0x000fe20008000000 */
        /* <DEDUP_REMOVED lines=8> */
.L_x_15:
[----:B------:R-:W1:Y:S01]  /*6060*/  SYNCS.PHASECHK.TRANS64.TRYWAIT P0, [UR18+0xc010], RZ ;  /* 0x00c010ffff0075a7 */ /* 0x000e620008001112 */
[----:B------:R-:W-:Y:S01]  /*6070*/  IADD3 R37, P1, PT, R70, R154, RZ ;  /* 0x0000009a46257210 */ /* 0x000fe20007f3e0ff */
[----:B------:R-:W-:-:S03]  /*6080*/  VIADD R38, R69, UR19 ;  /* 0x0000001345267c36 */ /* 0x000fc60008000000 */
[C---:B------:R-:W-:Y:S01]  /*6090*/  IADD3 R5, P3, PT, R37.reuse, 0x82, RZ ;  /* 0x0000008225057810 */ /* 0x040fe20007f7e0ff */
[----:B------:R-:W-:Y:S01]  /*60a0*/  IMAD.X R40, RZ, RZ, R77, P1 ;  /* 0x000000ffff287224 */ /* 0x000fe200008e064d */
[C---:B------:R-:W-:Y:S02]  /*60b0*/  IADD3 R41, P2, PT, R37.reuse, 0x80, RZ ;  /* 0x0000008025297810 */ /* 0x040fe40007f5e0ff */
[----:B------:R-:W-:Y:S01]  /*60c0*/  IADD3 R7, P5, PT, R37, 0x83, RZ ;  /* 0x0000008325077810 */ /* 0x000fe20007fbe0ff */
[--C-:B------:R-:W-:Y:S01]  /*60d0*/  IMAD.X R46, RZ, RZ, R40.reuse, P3 ;  /* 0x000000ffff2e7224 */ /* 0x100fe200018e0628 */
[-C--:B------:R-:W-:Y:S01]  /*60e0*/  ISETP.GT.U32.AND P1, PT, R5, R38.reuse, PT ;  /* 0x000000260500720c */ /* 0x080fe20003f24070 */
[--C-:B------:R-:W-:Y:S01]  /*60f0*/  IMAD.X R44, RZ, RZ, R40.reuse, P2 ;  /* 0x000000ffff2c7224 */ /* 0x100fe200010e0628 */
[----:B------:R-:W-:Y:S01]  /*6100*/  IADD3 R5, P4, PT, R37, 0x84, RZ ;  /* 0x0000008425057810 */ /* 0x000fe20007f9e0ff */
[----:B------:R-:W-:Y:S01]  /*6110*/  IMAD.X R48, RZ, RZ, R40, P5 ;  /* 0x000000ffff307224 */ /* 0x000fe200028e0628 */
[----:B------:R-:W-:-:S02]  /*6120*/  ISETP.GT.U32.AND P2, PT, R7, R38, PT ;  /* 0x000000260700720c */ /* 0x000fc40003f44070 */
[----:B------:R-:W-:Y:S02]  /*6130*/  ISETP.GT.U32.AND P3, PT, R5, R38, PT ;  /* 0x000000260500720c */ /* 0x000fe40003f64070 */
[----:B------:R-:W-:Y:S01]  /*6140*/  IADD3 R43, P5, PT, R37, 0x85, RZ ;  /* 0x00000085252b7810 */ /* 0x000fe20007fbe0ff */
[----:B-1----:R-:W-:-:S12]  /*6150*/  @!P0 BRA `(.L_x_16) ;  /* 0x0000005400fc8947 */ /* 0x002fd80003800000 */
.L_x_24:
[----:B------:R-:W-:Y:S01]  /*6160*/  BAR.SYNC.DEFER_BLOCKING 0x0 ;  /* 0x0000000000007b1d */ /* 0x000fe20000010000 */
[--C-:B------:R-:W-:Y:S01]  /*6170*/  IMAD.X R50, RZ, RZ, R40.reuse, P4 ;  /* 0x000000ffff327224 */ /* 0x100fe200020e0628 */
[C---:B------:R-:W-:Y:S01]  /*6180*/  IADD3 R45, P0, PT, R37.reuse, 0x86, RZ ;  /* 0x00000086252d7810 */ /* 0x040fe20007f1e0ff */
[--C-:B------:R-:W-:Y:S01]  /*6190*/  IMAD.X R52, RZ, RZ, R40.reuse, P5 ;  /* 0x000000ffff347224 */ /* 0x100fe200028e0628 */
[C---:B------:R-:W-:Y:S01]  /*61a0*/  IADD3 R47, P4, PT, R37.reuse, 0x87, RZ ;  /* 0x00000087252f7810 */ /* 0x040fe20007f9e0ff */
[----:B------:R-:W-:Y:S01]  /*61b0*/  IMAD.U32 R36, R36, -0x80000000, RZ ;  /* 0x8000000024247824 */ /* 0x000fe200078e00ff */
[C---:B------:R-:W-:Y:S01]  /*61c0*/  IADD3 R49, P5, PT, R37.reuse, 0x88, RZ ;  /* 0x0000008825317810 */ /* 0x040fe20007fbe0ff */
[--C-:B------:R-:W-:Y:S01]  /*61d0*/  IMAD.X R54, RZ, RZ, R40.reuse, P0 ;  /* 0x000000ffff367224 */ /* 0x100fe200000e0628 */
[----:B------:R-:W-:Y:S01]  /*61e0*/  LDTM.16dp32bit_t0_t15.x32 R4, tmem[UR7] ;  /* 0x00000007000479ee */ /* 0x000fe20008a80000 */
[----:B------:R-:W1:Y:S01]  /*61f0*/  LDTM.16dp32bit_t16_t31.x32 R4, tmem[UR7+0x20] ;  /* 0x00002007000479ee */ /* 0x000e620008aa0000 */
[--C-:B------:R-:W-:Y:S01]  /*6200*/  IMAD.X R56, RZ, RZ, R40.reuse, P4 ;  /* 0x000000ffff387224 */ /* 0x100fe200020e0628 */
[C---:B------:R-:W-:Y:S01]  /*6210*/  IADD3 R51, P0, PT, R37.reuse, 0x89, RZ ;  /* 0x0000008925337810 */ /* 0x040fe20007f1e0ff */
[--C-:B------:R-:W-:Y:S01]  /*6220*/  IMAD.X R58, RZ, RZ, R40.reuse, P5 ;  /* 0x000000ffff3a7224 */ /* 0x100fe200028e0628 */
[C---:B------:R-:W-:Y:S01]  /*6230*/  IADD3 R53, P4, PT, R37.reuse, 0x8a, RZ ;  /* 0x0000008a25357810 */ /* 0x040fe20007f9e0ff */
[----:B0-----:R-:W-:Y:S01]  /*6240*/  USHF.R.S32.HI UR8, URZ, 0x1f, UR34 ;  /* 0x0000001fff087899 */ /* 0x001fe20008011422 */
[C---:B------:R-:W-:Y:S01]  /*6250*/  IADD3 R55, P5, PT, R37.reuse, 0x8b, RZ ;  /* 0x0000008b25377810 */ /* 0x040fe20007fbe0ff */
[--C-:B------:R-:W-:Y:S01]  /*6260*/  IMAD.X R60, RZ, RZ, R40.reuse, P0 ;  /* 0x000000ffff3c7224 */ /* 0x100fe200000e0628 */
[C---:B------:R-:W-:Y:S01]  /*6270*/  IADD3 R57, P0, PT, R37.reuse, 0x8c, RZ ;  /* 0x0000008c25397810 */ /* 0x040fe20007f1e0ff */
[--C-:B------:R-:W-:Y:S01]  /*6280*/  IMAD.X R62, RZ, RZ, R40.reuse, P4 ;  /* 0x000000ffff3e7224 */ /* 0x100fe200020e0628 */
[C---:B------:R-:W-:Y:S01]  /*6290*/  IADD3 R59, P4, PT, R37.reuse, 0x8d, RZ ;  /* 0x0000008d253b7810 */ /* 0x040fe20007f9e0ff */
[--C-:B------:R-:W-:Y:S01]  /*62a0*/  IMAD.X R64, RZ, RZ, R40.reuse, P5 ;  /* 0x000000ffff407224 */ /* 0x100fe200028e0628 */
[C---:B------:R-:W-:Y:S01]  /*62b0*/  IADD3 R61, P5, PT, R37.reuse, 0x8e, RZ ;  /* 0x0000008e253d7810 */ /* 0x040fe20007fbe0ff */
[--C-:B------:R-:W-:Y:S01]  /*62c0*/  IMAD.X R65, RZ, RZ, R40.reuse, P0 ;  /* 0x000000ffff417224 */ /* 0x100fe200000e0628 */
[----:B------:R-:W-:Y:S01]  /*62d0*/  IADD3 R63, P0, PT, R37, 0x8f, RZ ;  /* 0x0000008f253f7810 */ /* 0x000fe20007f1e0ff */
[--C-:B------:R-:W-:Y:S01]  /*62e0*/  IMAD.X R66, RZ, RZ, R40.reuse, P4 ;  /* 0x000000ffff427224 */ /* 0x100fe200020e0628 */
[-C--:B------:R-:W-:Y:S01]  /*62f0*/  ISETP.GT.U32.AND P4, PT, R41, R38.reuse, PT ;  /* 0x000000262900720c */ /* 0x080fe20003f84070 */
[--C-:B------:R-:W-:Y:S01]  /*6300*/  IMAD.X R67, RZ, RZ, R40.reuse, P5 ;  /* 0x000000ffff437224 */ /* 0x100fe200028e0628 */
[----:B------:R-:W-:Y:S01]  /*6310*/  IADD3 R39, P5, PT, R154, 0x80, RZ ;  /* 0x000000809a277810 */ /* 0x000fe20007fbe0ff */
[----:B------:R-:W-:Y:S01]  /*6320*/  IMAD.X R40, RZ, RZ, R40, P0 ;  /* 0x000000ffff287224 */ /* 0x000fe200000e0628 */
[----:B------:R-:W-:Y:S01]  /*6330*/  ISETP.GT.U32.AND.EX P4, PT, R44, RZ, PT, P4 ;  /* 0x000000ff2c00720c */ /* 0x000fe20003f84140 */
[----:B------:R-:W0:Y:S01]  /*6340*/  @!P6 SYNCS.CCTL.IV [UR18+0xc010] ;  /* 0x00c01000ff00e9b1 */ /* 0x000e220008000012 */
[----:B------:R-:W-:Y:S01]  /*6350*/  ISETP.GT.U32.AND P0, PT, R43, R38, PT ;  /* 0x000000262b00720c */ /* 0x000fe20003f04070 */
[----:B------:R-:W-:-:S02]  /*6360*/  IMAD.X R42, RZ, RZ, R77, P5 ;  /* 0x000000ffff2a7224 */ /* 0x000fc400028e064d */
[----:B-1----:R-:W-:Y:S01]  /*6370*/  FMUL R4, R4, UR58 ;  /* 0x0000003a04047c20 */ /* 0x002fe20008400000 */
[-C--:B------:R-:W-:Y:S01]  /*6380*/  ISETP.GE.U32.AND P5, PT, R41, R38.reuse, PT ;  /* 0x000000262900720c */ /* 0x080fe20003fa6070 */
[----:B------:R-:W-:Y:S01]  /*6390*/  FMUL R9, R9, UR58 ;  /* 0x0000003a09097c20 */ /* 0x000fe20008400000 */
[----:B------:R-:W-:Y:S01]  /*63a0*/  FMUL R7, R7, UR58 ;  /* 0x0000003a07077c20 */ /* 0x000fe20008400000 */
[----:B------:R-:W-:Y:S01]  /*63b0*/  ISETP.GT.U32.AND.EX P0, PT, R52, RZ, PT, P0 ;  /* 0x000000ff3400720c */ /* 0x000fe20003f04100 */
[----:B------:R-:W-:Y:S01]  /*63c0*/  FMUL R11, R11, UR58 ;  /* 0x0000003a0b0b7c20 */ /* 0x000fe20008400000 */
[----:B------:R-:W-:Y:S01]  /*63d0*/  FSEL R37, R4, -INF , !P4 ;  /* 0xff80000004257808 */ /* 0x000fe20006000000 */
[----:B------:R-:W-:Y:S01]  /*63e0*/  FMUL R4, R5, UR58 ;  /* 0x0000003a05047c20 */ /* 0x000fe20008400000 */
[----:B------:R-:W-:Y:S01]  /*63f0*/  ISETP.GE.U32.AND.EX P5, PT, R44, RZ, PT, P5 ;  /* 0x000000ff2c00720c */ /* 0x000fe20003fa6150 */
[----:B------:R-:W-:Y:S01]  /*6400*/  FMUL R5, R6, UR58 ;  /* 0x0000003a06057c20 */ /* 0x000fe20008400000 */
[-C--:B------:R-:W-:Y:S01]  /*6410*/  ISETP.GT.U32.AND P4, PT, R45, R38.reuse, PT ;  /* 0x000000262d00720c */ /* 0x080fe20003f84070 */
[----:B------:R-:W-:Y:S01]  /*6420*/  FMUL R6, R8, UR58 ;  /* 0x0000003a08067c20 */ /* 0x000fe20008400000 */
[----:B------:R-:W-:Y:S01]  /*6430*/  ISETP.GT.U32.AND.EX P2, PT, R48, RZ, PT, P2 ;  /* 0x000000ff3000720c */ /* 0x000fe20003f44120 */
[----:B------:R-:W-:Y:S01]  /*6440*/  FMUL R8, R10, UR58 ;  /* 0x0000003a0a087c20 */ /* 0x000fe20008400000 */
[----:B------:R-:W-:Y:S01]  /*6450*/  FSEL R4, R4, -INF , !P5 ;  /* 0xff80000004047808 */ /* 0x000fe20006800000 */
[----:B------:R-:W-:Y:S01]  /*6460*/  FMUL R15, R15, UR58 ;  /* 0x0000003a0f0f7c20 */ /* 0x000fe20008400000 */
[----:B------:R-:W-:Y:S01]  /*6470*/  ISETP.GT.U32.AND.EX P3, PT, R50, RZ, PT, P3 ;  /* 0x000000ff3200720c */ /* 0x000fe20003f64130 */
[----:B------:R-:W-:Y:S01]  /*6480*/  FMUL R13, R13, UR58 ;  /* 0x0000003a0d0d7c20 */ /* 0x000fe20008400000 */
[----:B------:R-:W-:Y:S01]  /*6490*/  FSEL R9, R9, -INF , !P0 ;  /* 0xff80000009097808 */ /* 0x000fe20004000000 */
[----:B------:R-:W-:Y:S01]  /*64a0*/  FMUL R10, R12, UR58 ;  /* 0x0000003a0c0a7c20 */ /* 0x000fe20008400000 */
[----:B------:R-:W-:Y:S01]  /*64b0*/  ISETP.GT.U32.AND.EX P1, PT, R46, RZ, PT, P1 ;  /* 0x000000ff2e00720c */ /* 0x000fe20003f24110 */
[----:B------:R-:W-:Y:S01]  /*64c0*/  FMUL R12, R14, UR58 ;  /* 0x0000003a0e0c7c20 */ /* 0x000fe20008400000 */
[-C--:B------:R-:W-:Y:S01]  /*64d0*/  ISETP.GT.U32.AND P5, PT, R47, R38.reuse, PT ;  /* 0x000000262f00720c */ /* 0x080fe20003fa4070 */
[----:B------:R-:W-:Y:S01]  /*64e0*/  FMUL R14, R16, UR58 ;  /* 0x0000003a100e7c20 */ /* 0x000fe20008400000 */
[----:B------:R-:W-:Y:S01]  /*64f0*/  FSEL R7, R7, -INF , !P2 ;  /* 0xff80000007077808 */ /* 0x000fe20005000000 */
[----:B------:R-:W-:Y:S01]  /*6500*/  FMUL R17, R17, UR58 ;  /* 0x0000003a11117c20 */ /* 0x000fe20008400000 */
[----:B------:R-:W-:Y:S01]  /*6510*/  ISETP.GT.U32.AND.EX P4, PT, R54, RZ, PT, P4 ;  /* 0x000000ff3600720c */ /* 0x000fe20003f84140 */
[----:B------:R-:W-:Y:S01]  /*6520*/  FMUL R19, R19, UR58 ;  /* 0x0000003a13137c20 */ /* 0x000fe20008400000 */
[-C--:B------:R-:W-:Y:S01]  /*6530*/  ISETP.GT.U32.AND P0, PT, R55, R38.reuse, PT ;  /* 0x000000263700720c */ /* 0x080fe20003f04070 */
[----:B------:R-:W-:Y:S01]  /*6540*/  FMUL R16, R18, UR58 ;  /* 0x0000003a12107c20 */ /* 0x000fe20008400000 */
[-C--:B------:R-:W-:Y:S01]  /*6550*/  ISETP.GT.U32.AND P2, PT, R51, R38.reuse, PT ;  /* 0x000000263300720c */ /* 0x080fe20003f44070 */
[----:B------:R-:W-:Y:S01]  /*6560*/  FMUL R21, R21, UR58 ;  /* 0x0000003a15157c20 */ /* 0x000fe20008400000 */
[----:B------:R-:W-:Y:S01]  /*6570*/  FSEL R6, R6, -INF , !P3 ;  /* 0xff80000006067808 */ /* 0x000fe20005800000 */
[----:B------:R-:W-:Y:S01]  /*6580*/  FMUL R18, R20, UR58 ;  /* 0x0000003a14127c20 */ /* 0x000fe20008400000 */
[----:B------:R-:W-:Y:S01]  /*6590*/  FSEL R5, R5, -INF , !P1 ;  /* 0xff80000005057808 */ /* 0x000fe20004800000 */
[----:B------:R-:W-:Y:S01]  /*65a0*/  FMUL R20, R22, UR58 ;  /* 0x0000003a16147c20 */ /* 0x000fe20008400000 */
[-C--:B------:R-:W-:Y:S01]  /*65b0*/  ISETP.GT.U32.AND P3, PT, R53, R38.reuse, PT ;  /* 0x000000263500720c */ /* 0x080fe20003f64070 */
[----:B------:R-:W-:Y:S01]  /*65c0*/  FMUL R22, R24, UR58 ;  /* 0x0000003a18167c20 */ /* 0x000fe20008400000 */
[----:B------:R-:W-:Y:S01]  /*65d0*/  FSEL R8, R8, -INF , !P4 ;  /* 0xff80000008087808 */ /* 0x000fe20006000000 */
[----:B------:R-:W-:Y:S01]  /*65e0*/  FMUL R23, R23, UR58 ;  /* 0x0000003a17177c20 */ /* 0x000fe20008400000 */
[----:B------:R-:W-:Y:S01]  /*65f0*/  ISETP.GT.U32.AND.EX P5, PT, R56, RZ, PT, P5 ;  /* 0x000000ff3800720c */ /* 0x000fe20003fa4150 */
[----:B------:R-:W-:Y:S01]  /*6600*/  FMUL R25, R25, UR58 ;  /* 0x0000003a19197c20 */ /* 0x000fe20008400000 */
[----:B------:R-:W-:Y:S01]  /*6610*/  ISETP.GT.U32.AND.EX P0, PT, R64, RZ, PT, P0 ;  /* 0x000000ff4000720c */ /* 0x000fe20003f04100 */
[----:B------:R-:W-:Y:S01]  /*6620*/  FMUL R27, R27, UR58 ;  /* 0x0000003a1b1b7c20 */ /* 0x000fe20008400000 */
[-C--:B------:R-:W-:Y:S01]  /*6630*/  ISETP.GT.U32.AND P1, PT, R49, R38.reuse, PT ;  /* 0x000000263100720c */ /* 0x080fe20003f24070 */
[----:B------:R-:W-:Y:S01]  /*6640*/  FMUL R29, R29, UR58 ;  /* 0x0000003a1d1d7c20 */ /* 0x000fe20008400000 */
[----:B------:R-:W-:Y:S01]  /*6650*/  ISETP.GT.U32.AND P4, PT, R57, R38, PT ;  /* 0x000000263900720c */ /* 0x000fe20003f84070 */
[----:B------:R-:W-:Y:S01]  /*6660*/  FMUL R31, R31, UR58 ;  /* 0x0000003a1f1f7c20 */ /* 0x000fe20008400000 */
[----:B------:R-:W-:Y:S01]  /*6670*/  ISETP.GT.U32.AND.EX P2, PT, R60, RZ, PT, P2 ;  /* 0x000000ff3c00720c */ /* 0x000fe20003f44120 */
[----:B------:R-:W-:Y:S01]  /*6680*/  FMUL R34, R34, UR58 ;  /* 0x0000003a22227c20 */ /* 0x000fe20008400000 */
[----:B------:R-:W-:Y:S01]  /*6690*/  LOP3.LUT R41, R39, 0x1e, R70, 0xfe, !PT ;  /* 0x0000001e27297812 */ /* 0x000fe200078efe46 */
[----:B------:R-:W-:Y:S01]  /*66a0*/  NOP ;  /* 0x0000000000007918 */ /* 0x000fe20000000000 */
[----:B------:R-:W-:-:S02]  /*66b0*/  FSEL R11, R11, -INF , !P5 ;  /* 0xff8000000b0b7808 */ /* 0x000fc40006800000 */
[----:B------:R-:W-:Y:S02]  /*66c0*/  ISETP.GT.U32.AND.EX P3, PT, R62, RZ, PT, P3 ;  /* 0x000000ff3e00720c */ /* 0x000fe40003f64130 */
[----:B------:R-:W-:Y:S02]  /*66d0*/  FSEL R15, R15, -INF , !P0 ;  /* 0xff8000000f0f7808 */ /* 0x000fe40004000000 */
[----:B------:R-:W-:Y:S02]  /*66e0*/  ISETP.GT.U32.AND.EX P1, PT, R58, RZ, PT, P1 ;  /* 0x000000ff3a00720c */ /* 0x000fe40003f24110 */
[----:B------:R-:W-:Y:S02]  /*66f0*/  ISETP.GT.U32.AND P5, PT, R59, R38, PT ;  /* 0x000000263b00720c */ /* 0x000fe40003fa4070 */
[----:B------:R-:W-:Y:S02]  /*6700*/  FSEL R13, R13, -INF , !P2 ;  /* 0xff8000000d0d7808 */ /* 0x000fe40005000000 */
[----:B------:R-:W-:-:S02]  /*6710*/  LOP3.LUT R43, R39, 0x1f, R70, 0xfe, !PT ;  /* 0x0000001f272b7812 */ /* 0x000fc400078efe46 */
[-C--:B------:R-:W-:Y:S02]  /*6720*/  ISETP.GT.U32.AND P0, PT, R41, R38.reuse, PT ;  /* 0x000000262900720c */ /* 0x080fe40003f04070 */
[----:B------:R-:W-:Y:S02]  /*6730*/  ISETP.GT.U32.AND.EX P4, PT, R65, RZ, PT, P4 ;  /* 0x000000ff4100720c */ /* 0x000fe40003f84140 */
[----:B------:R-:W-:Y:S02]  /*6740*/  ISETP.GT.U32.AND P2, PT, R63, R38, PT ;  /* 0x000000263f00720c */ /* 0x000fe40003f44070 */
[----:B------:R-:W-:Y:S02]  /*6750*/  LOP3.LUT R41, R39, 0x1d, R70, 0xfe, !PT ;  /* 0x0000001d27297812 */ /* 0x000fe400078efe46 */
[----:B------:R-:W-:Y:S02]  /*6760*/  FSEL R12, R12, -INF , !P3 ;  /* 0xff8000000c0c7808 */ /* 0x000fe40005800000 */
[----:B------:R-:W-:-:S02]  /*6770*/  FSEL R10, R10, -INF , !P1 ;  /* 0xff8000000a0a7808 */ /* 0x000fc40004800000 */
[-C--:B------:R-:W-:Y:S02]  /*6780*/  ISETP.GT.U32.AND P3, PT, R43, R38.reuse, PT ;  /* 0x000000262b00720c */ /* 0x080fe40003f64070 */
[----:B------:R-:W-:Y:S02]  /*6790*/  ISETP.GT.U32.AND.EX P5, PT, R66, RZ, PT, P5 ;  /* 0x000000ff4200720c */ /* 0x000fe40003fa4150 */
[----:B------:R-:W-:Y:S02]  /*67a0*/  FSEL R14, R14, -INF , !P4 ;  /* 0xff8000000e0e7808 */ /* 0x000fe40006000000 */
[-C--:B------:R-:W-:Y:S02]  /*67b0*/  ISETP.GT.U32.AND P1, PT, R61, R38.reuse, PT ;  /* 0x000000263d00720c */ /* 0x080fe40003f24070 */
[----:B------:R-:W-:Y:S02]  /*67c0*/  LOP3.LUT R43, R39, 0x1c, R70, 0xfe, !PT ;  /* 0x0000001c272b7812 */ /* 0x000fe400078efe46 */
[----:B------:R-:W-:-:S02]  /*67d0*/  ISETP.GT.U32.AND P4, PT, R41, R38, PT ;  /* 0x000000262900720c */ /* 0x000fc40003f84070 */
[----:B------:R-:W-:Y:S02]  /*67e0*/  ISETP.GT.U32.AND.EX P2, PT, R40, RZ, PT, P2 ;  /* 0x000000ff2800720c */ /* 0x000fe40003f44120 */
[----:B------:R-:W-:Y:S02]  /*67f0*/  LOP3.LUT R41, R39, 0x11, R70, 0xfe, !PT ;  /* 0x0000001127297812 */ /* 0x000fe400078efe46 */
[----:B------:R-:W-:Y:S02]  /*6800*/  FSEL R17, R17, -INF , !P5 ;  /* 0xff80000011117808 */ /* 0x000fe40006800000 */
[----:B------:R-:W-:Y:S02]  /*6810*/  ISETP.GT.U32.AND P5, PT, R43, R38, PT ;  /* 0x000000262b00720c */ /* 0x000fe40003fa4070 */
[----:B------:R-:W-:Y:S02]  /*6820*/  ISETP.GT.U32.AND.EX P1, PT, R67, RZ, PT, P1 ;  /* 0x000000ff4300720c */ /* 0x000fe40003f24110 */
[----:B------:R-:W-:-:S02]  /*6830*/  FSEL R19, R19, -INF , !P2 ;  /* 0xff80000013137808 */ /* 0x000fc40005000000 */
[--C-:B------:R-:W-:Y:S02]  /*6840*/  LOP3.LUT R43, R39, 0x10, R70.reuse, 0xfe, !PT ;  /* 0x00000010272b7812 */ /* 0x100fe400078efe46 */
[-C--:B------:R-:W-:Y:S02]  /*6850*/  ISETP.GT.U32.AND P2, PT, R41, R38.reuse, PT ;  /* 0x000000262900720c */ /* 0x080fe40003f44070 */
[----:B------:R-:W-:Y:S02]  /*6860*/  FSEL R16, R16, -INF , !P1 ;  /* 0xff80000010107808 */ /* 0x000fe40004800000 */
[----:B------:R-:W-:Y:S02]  /*6870*/  ISETP.GT.U32.AND P1, PT, R43, R38, PT ;  /* 0x000000262b00720c */ /* 0x000fe40003f24070 */
[----:B------:R-:W-:Y:S02]  /*6880*/  ISETP.GT.U32.AND.EX P2, PT, R42, RZ, PT, P2 ;  /* 0x000000ff2a00720c */ /* 0x000fe40003f44120 */
[----:B------:R-:W-:-:S02]  /*6890*/  LOP3.LUT R41, R39, 0x13, R70, 0xfe, !PT ;  /* 0x0000001327297812 */ /* 0x000fc400078efe46 */
[----:B------:R-:W-:Y:S02]  /*68a0*/  ISETP.GT.U32.AND.EX P1, PT, R42, RZ, PT, P1 ;  /* 0x000000ff2a00720c */ /* 0x000fe40003f24110 */
[----:B------:R-:W-:Y:S02]  /*68b0*/  FSEL R21, R21, -INF , !P2 ;  /* 0xff80000015157808 */ /* 0x000fe40005000000 */
[----:B------:R-:W-:Y:S02]  /*68c0*/  LOP3.LUT R43, R39, 0x12, R70, 0xfe, !PT ;  /* 0x00000012272b7812 */ /* 0x000fe400078efe46 */
[----:B------:R-:W-:Y:S02]  /*68d0*/  ISETP.GT.U32.AND P2, PT, R41, R38, PT ;  /* 0x000000262900720c */ /* 0x000fe40003f44070 */
[----:B------:R-:W-:Y:S02]  /*68e0*/  FMNMX3 R24, R37, R4, R5, !PT ;  /* 0x0000000425187276 */ /* 0x000fe40007800005 */
[----:B------:R-:W-:-:S02]  /*68f0*/  FSEL R18, R18, -INF , !P1 ;  /* 0xff80000012127808 */ /* 0x000fc40004800000 */
[----:B------:R-:W-:Y:S02]  /*6900*/  ISETP.GT.U32.AND P1, PT, R43, R38, PT ;  /* 0x000000262b00720c */ /* 0x000fe40003f24070 */
[----:B------:R-:W-:Y:S02]  /*6910*/  ISETP.GT.U32.AND.EX P2, PT, R42, RZ, PT, P2 ;  /* 0x000000ff2a00720c */ /* 0x000fe40003f44120 */
[----:B------:R-:W-:Y:S01]  /*6920*/  FMNMX3 R40, R24, R7, R6, !PT ;  /* 0x0000000718287276 */ /* 0x000fe20007800006 */
[----:B------:R-:W-:Y:S01]  /*6930*/  FMUL R24, R26, UR58 ;  /* 0x0000003a1a187c20 */ /* 0x000fe20008400000 */
[----:B------:R-:W-:Y:S01]  /*6940*/  LOP3.LUT R41, R39, 0x15, R70, 0xfe, !PT ;  /* 0x0000001527297812 */ /* 0x000fe200078efe46 */
[----:B------:R-:W-:Y:S01]  /*6950*/  FMUL R26, R28, UR58 ;  /* 0x0000003a1c1a7c20 */ /* 0x000fe20008400000 */
[----:B------:R-:W-:Y:S01]  /*6960*/  ISETP.GT.U32.AND.EX P1, PT, R42, RZ, PT, P1 ;  /* 0x000000ff2a00720c */ /* 0x000fe20003f24110 */
[----:B------:R-:W-:Y:S01]  /*6970*/  FMUL R28, R30, UR58 ;  /* 0x0000003a1e1c7c20 */ /* 0x000fe20008400000 */
[----:B------:R-:W-:Y:S01]  /*6980*/  FSEL R23, R23, -INF , !P2 ;  /* 0xff80000017177808 */ /* 0x000fe20005000000 */
[----:B------:R-:W-:Y:S01]  /*6990*/  FMUL R30, R33, UR58 ;  /* 0x0000003a211e7c20 */ /* 0x000fe20008400000 */
[----:B------:R-:W-:-:S02]  /*69a0*/  FMNMX3 R40, R40, R9, R8, !PT ;  /* 0x0000000928287276 */ /* 0x000fc40007800008 */
[----:B------:R-:W-:Y:S02]  /*69b0*/  LOP3.LUT R43, R39, 0x14, R70, 0xfe, !PT ;  /* 0x00000014272b7812 */ /* 0x000fe400078efe46 */
[-C--:B------:R-:W-:Y:S02]  /*69c0*/  ISETP.GT.U32.AND P2, PT, R41, R38.reuse, PT ;  /* 0x000000262900720c */ /* 0x080fe40003f44070 */
[----:B------:R-:W-:Y:S02]  /*69d0*/  FSEL R20, R20, -INF , !P1 ;  /* 0xff80000014147808 */ /* 0x000fe40004800000 */
[----:B------:R-:W-:Y:S02]  /*69e0*/  FMNMX3 R40, R40, R11, R10, !PT ;  /* 0x0000000b28287276 */ /* 0x000fe4000780000a */
[----:B------:R-:W-:Y:S02]  /*69f0*/  ISETP.GT.U32.AND P1, PT, R43, R38, PT ;  /* 0x000000262b00720c */ /* 0x000fe40003f24070 */
[----:B------:R-:W-:-:S02]  /*6a00*/  ISETP.GT.U32.AND.EX P2, PT, R42, RZ, PT, P2 ;  /* 0x000000ff2a00720c */ /* 0x000fc40003f44120 */
[----:B------:R-:W-:Y:S02]  /*6a10*/  LOP3.LUT R43, R39, 0x16, R70, 0xfe, !PT ;  /* 0x00000016272b7812 */ /* 0x000fe400078efe46 */
[----:B------:R-:W-:Y:S02]  /*6a20*/  FMNMX3 R40, R40, R13, R12, !PT ;  /* 0x0000000d28287276 */ /* 0x000fe4000780000c */
[----:B------:R-:W-:Y:S02]  /*6a30*/  ISETP.GT.U32.AND.EX P1, PT, R42, RZ, PT, P1 ;  /* 0x000000ff2a00720c */ /* 0x000fe40003f24110 */
[----:B------:R-:W-:Y:S02]  /*6a40*/  FSEL R25, R25, -INF , !P2 ;  /* 0xff80000019197808 */ /* 0x000fe40005000000 */
[----:B------:R-:W-:Y:S02]  /*6a50*/  LOP3.LUT R41, R39, 0x17, R70, 0xfe, !PT ;  /* 0x0000001727297812 */ /* 0x000fe400078efe46 */
[----:B------:R-:W-:-:S02]  /*6a60*/  ISETP.GT.U32.AND P2, PT, R43, R38, PT ;  /* 0x000000262b00720c */ /* 0x000fc40003f44070 */
[----:B------:R-:W-:Y:S02]  /*6a70*/  FMNMX3 R40, R40, R15, R14, !PT ;  /* 0x0000000f28287276 */ /* 0x000fe4000780000e */
[----:B------:R-:W-:Y:S02]  /*6a80*/  FSEL R22, R22, -INF , !P1 ;  /* 0xff80000016167808 */ /* 0x000fe40004800000 */
[----:B------:R-:W-:Y:S02]  /*6a90*/  ISETP.GT.U32.AND P1, PT, R41, R38, PT ;  /* 0x000000262900720c */ /* 0x000fe40003f24070 */
[----:B------:R-:W-:Y:S02]  /*6aa0*/  ISETP.GT.U32.AND.EX P2, PT, R42, RZ, PT, P2 ;  /* 0x000000ff2a00720c */ /* 0x000fe40003f44120 */
[----:B------:R-:W-:Y:S02]  /*6ab0*/  LOP3.LUT R41, R39, 0x19, R70, 0xfe, !PT ;  /* 0x0000001927297812 */ /* 0x000fe400078efe46 */
[----:B------:R-:W-:-:S02]  /*6ac0*/  FMNMX3 R40, R40, R17, R16, !PT ;  /* 0x0000001128287276 */ /* 0x000fc40007800010 */
[----:B------:R-:W-:Y:S02]  /*6ad0*/  ISETP.GT.U32.AND.EX P1, PT, R42, RZ, PT, P1 ;  /* 0x000000ff2a00720c */ /* 0x000fe40003f24110 */
[----:B------:R-:W-:Y:S02]  /*6ae0*/  FSEL R24, R24, -INF , !P2 ;  /* 0xff80000018187808 */ /* 0x000fe40005000000 */
[----:B------:R-:W-:Y:S02]  /*6af0*/  LOP3.LUT R43, R39, 0x18, R70, 0xfe, !PT ;  /* 0x00000018272b7812 */ /* 0x000fe400078efe46 */
[----:B------:R-:W-:Y:S02]  /*6b00*/  ISETP.GT.U32.AND P2, PT, R41, R38, PT ;  /* 0x000000262900720c */ /* 0x000fe40003f44070 */
[----:B------:R-:W-:Y:S02]  /*6b10*/  FMNMX3 R40, R40, R19, R18, !PT ;  /* 0x0000001328287276 */ /* 0x000fe40007800012 */
[----:B------:R-:W-:-:S02]  /*6b20*/  FSEL R27, R27, -INF , !P1 ;  /* 0xff8000001b1b7808 */ /* 0x000fc40004800000 */
[----:B------:R-:W-:Y:S02]  /*6b30*/  ISETP.GT.U32.AND P1, PT, R43, R38, PT ;  /* 0x000000262b00720c */ /* 0x000fe40003f24070 */
[C-C-:B------:R-:W-:Y:S02]  /*6b40*/  LOP3.LUT R41, R39.reuse, 0x1b, R70.reuse, 0xfe, !PT ;  /* 0x0000001b27297812 */ /* 0x140fe400078efe46 */
[----:B------:R-:W-:Y:S02]  /*6b50*/  ISETP.GT.U32.AND.EX P2, PT, R42, RZ, PT, P2 ;  /* 0x000000ff2a00720c */ /* 0x000fe40003f44120 */
[----:B------:R-:W-:Y:S02]  /*6b60*/  LOP3.LUT R39, R39, 0x1a, R70, 0xfe, !PT ;  /* 0x0000001a27277812 */ /* 0x000fe400078efe46 */
[----:B------:R-:W-:Y:S02]  /*6b70*/  FMNMX3 R40, R40, R21, R20, !PT ;  /* 0x0000001528287276 */ /* 0x000fe40007800014 */
[----:B------:R-:W-:-:S02]  /*6b80*/  ISETP.GT.U32.AND.EX P1, PT, R42, RZ, PT, P1 ;  /* 0x000000ff2a00720c */ /* 0x000fc40003f24110 */
[----:B------:R-:W-:Y:S02]  /*6b90*/  FSEL R29, R29, -INF , !P2 ;  /* 0xff8000001d1d7808 */ /* 0x000fe40005000000 */
[-C--:B------:R-:W-:Y:S01]  /*6ba0*/  ISETP.GT.U32.AND P2, PT, R39, R38.reuse, PT ;  /* 0x000000262700720c */ /* 0x080fe20003f44070 */
[----:B------:R-:W-:Y:S01]  /*6bb0*/  FMUL R39, R32, UR58 ;  /* 0x0000003a20277c20 */ /* 0x000fe20008400000 */
[----:B------:R-:W-:Y:S02]  /*6bc0*/  FMNMX3 R40, R40, R23, R22, !PT ;  /* 0x0000001728287276 */ /* 0x000fe40007800016 */
[----:B------:R-:W-:Y:S02]  /*6bd0*/  FSEL R26, R26, -INF , !P1 ;  /* 0xff8000001a1a7808 */ /* 0x000fe40004800000 */
[----:B------:R-:W-:Y:S02]  /*6be0*/  ISETP.GT.U32.AND P1, PT, R41, R38, PT ;  /* 0x000000262900720c */ /* 0x000fe40003f24070 */
[----:B------:R-:W-:-:S02]  /*6bf0*/  ISETP.GT.U32.AND.EX P2, PT, R42, RZ, PT, P2 ;  /* 0x000000ff2a00720c */ /* 0x000fc40003f44120 */
[----:B------:R-:W-:Y:S02]  /*6c00*/  FMNMX3 R40, R40, R25, R24, !PT ;  /* 0x0000001928287276 */ /* 0x000fe40007800018 */
[C---:B------:R-:W-:Y:S02]  /*6c10*/  ISETP.GT.U32.AND.EX P5, PT, R42.reuse, RZ, PT, P5 ;  /* 0x000000ff2a00720c */ /* 0x040fe40003fa4150 */
[----:B------:R-:W-:Y:S02]  /*6c20*/  ISETP.GT.U32.AND.EX P1, PT, R42, RZ, PT, P1 ;  /* 0x000000ff2a00720c */ /* 0x000fe40003f24110 */
[----:B------:R-:W-:Y:S02]  /*6c30*/  FSEL R28, R28, -INF , !P2 ;  /* 0xff8000001c1c7808 */ /* 0x000fe40005000000 */
[----:B------:R-:W-:Y:S02]  /*6c40*/  FMNMX3 R40, R40, R27, R26, !PT ;  /* 0x0000001b28287276 */ /* 0x000fe4000780001a */
[----:B------:R-:W-:-:S02]  /*6c50*/  ISETP.GT.U32.AND.EX P0, PT, R42, RZ, PT, P0 ;  /* 0x000000ff2a00720c */ /* 0x000fc40003f04100 */
[----:B------:R-:W-:Y:S02]  /*6c60*/  ISETP.GT.U32.AND.EX P4, PT, R42, RZ, PT, P4 ;  /* 0x000000ff2a00720c */ /* 0x000fe40003f84140 */
[----:B------:R-:W-:Y:S01]  /*6c70*/  FSEL R32, R31, -INF , !P1 ;  /* 0xff8000001f207808 */ /* 0x000fe20004800000 */
[----:B------:R-:W-:Y:S01]  /*6c80*/  FMUL R31, R35, UR58 ;  /* 0x0000003a231f7c20 */ /* 0x000fe20008400000 */
[----:B------:R-:W-:Y:S02]  /*6c90*/  FSEL R39, R39, -INF , !P5 ;  /* 0xff80000027277808 */ /* 0x000fe40006800000 */
[----:B------:R-:W-:Y:S02]  /*6ca0*/  FMNMX3 R40, R40, R29, R28, !PT ;  /* 0x0000001d28287276 */ /* 0x000fe4000780001c */
[----:B------:R-:W-:Y:S02]  /*6cb0*/  ISETP.GT.U32.AND.EX P3, PT, R42, RZ, PT, P3 ;  /* 0x000000ff2a00720c */ /* 0x000fe40003f64130 */
[----:B------:R-:W-:-:S02]  /*6cc0*/  FSEL R30, R30, -INF , !P4 ;  /* 0xff8000001e1e7808 */ /* 0x000fc40006000000 */
[----:B------:R-:W-:Y:S02]  /*6cd0*/  FSEL R41, R34, -INF , !P0 ;  /* 0xff80000022297808 */ /* 0x000fe40004000000 */
[----:B------:R-:W-:Y:S02]  /*6ce0*/  FMNMX3 R40, R40, R32, R39, !PT ;  /* 0x0000002028287276 */ /* 0x000fe40007800027 */
[----:B------:R-:W-:Y:S02]  /*6cf0*/  FSEL R31, R31, -INF , !P3 ;  /* 0xff8000001f1f7808 */ /* 0x000fe40005800000 */
[----:B------:R-:W-:-:S04]  /*6d00*/  FMNMX3 R40, R40, R30, R41, !PT ;  /* 0x0000001e28287276 */ /* 0x000fc80007800029 */
[----:B------:R-:W-:-:S05]  /*6d10*/  FMNMX R33, R31, R40, !PT ;  /* 0x000000281f217209 */ /* 0x000fca0007800000 */
[----:B------:R-:W1:Y:S02]  /*6d20*/  SHFL.BFLY PT, R156, R33, 0x10, 0x1f ;  /* 0x0e001f00219c7f89 */ /* 0x000e6400000e0000 */
[----:B-1----:R-:W-:-:S05]  /*6d30*/  FMNMX3 R156, R33, R156, R112, !PT ;  /* 0x0000009c219c7276 */ /* 0x002fca0007800070 */
[--C-:B------:R-:W-:Y:S01]  /*6d40*/  FADD R37, R37, -R156.reuse ;  /* 0x8000009c25257221 */ /* 0x100fe20000000000 */
[--C-:B------:R-:W-:Y:S01]  /*6d50*/  FADD R4, R4, -R156.reuse ;  /* 0x8000009c04047221 */ /* 0x100fe20000000000 */
[--C-:B------:R-:W-:Y:S01]  /*6d60*/  FADD R5, R5, -R156.reuse ;  /* 0x8000009c05057221 */ /* 0x100fe20000000000 */
[--C-:B------:R-:W-:Y:S01]  /*6d70*/  FADD R7, R7, -R156.reuse ;  /* 0x8000009c07077221 */ /* 0x100fe20000000000 */
[----:B------:R-:W-:Y:S01]  /*6d80*/  FMUL R37, R37, 1.4426950216293334961 ;  /* 0x3fb8aa3b25257820 */ /* 0x000fe20000400000 */
[----:B------:R-:W-:Y:S01]  /*6d90*/  FMUL R4, R4, 1.4426950216293334961 ;  /* 0x3fb8aa3b04047820 */ /* 0x000fe20000400000 */
[----:B------:R-:W-:Y:S01]  /*6da0*/  FMUL R5, R5, 1.4426950216293334961 ;  /* 0x3fb8aa3b05057820 */ /* 0x000fe20000400000 */
[----:B------:R-:W-:Y:S01]  /*6db0*/  FMUL R7, R7, 1.4426950216293334961 ;  /* 0x3fb8aa3b07077820 */ /* 0x000fe20000400000 */
[----:B------:R-:W-:Y:S01]  /*6dc0*/  MUFU.EX2 R148, R37 ;  /* 0x0000002500947308 */ /* 0x000fe20000000800 */
[--C-:B------:R-:W-:Y:S01]  /*6dd0*/  FADD R6, R6, -R156.reuse ;  /* 0x8000009c06067221 */ /* 0x100fe20000000000 */
[--C-:B------:R-:W-:Y:S01]  /*6de0*/  FADD R9, R9, -R156.reuse ;  /* 0x8000009c09097221 */ /* 0x100fe20000000000 */
[--C-:B------:R-:W-:Y:S01]  /*6df0*/  FADD R10, R10, -R156.reuse ;  /* 0x8000009c0a0a7221 */ /* 0x100fe20000000000 */
[--C-:B------:R-:W-:Y:S01]  /*6e00*/  FADD R8, R8, -R156.reuse ;  /* 0x8000009c08087221 */ /* 0x100fe20000000000 */
[----:B------:R-:W-:Y:S01]  /*6e10*/  FMUL R6, R6, 1.4426950216293334961 ;  /* 0x3fb8aa3b06067820 */ /* 0x000fe20000400000 */
[----:B------:R-:W-:Y:S01]  /*6e20*/  FMUL R9, R9, 1.4426950216293334961 ;  /* 0x3fb8aa3b09097820 */ /* 0x000fe20000400000 */
[----:B------:R-:W-:Y:S01]  /*6e30*/  FMUL R10, R10, 1.4426950216293334961 ;  /* 0x3fb8aa3b0a0a7820 */ /* 0x000fe20000400000 */
[----:B------:R1:W2:Y:S01]  /*6e40*/  MUFU.EX2 R168, R4 ;  /* 0x0000000400a87308 */ /* 0x0002a20000000800 */
[----:B------:R-:W-:Y:S01]  /*6e50*/  FMUL R8, R8, 1.4426950216293334961 ;  /* 0x3fb8aa3b08087820 */ /* 0x000fe20000400000 */
[--C-:B------:R-:W-:Y:S01]  /*6e60*/  FADD R11, R11, -R156.reuse ;  /* 0x8000009c0b0b7221 */ /* 0x100fe20000000000 */
[--C-:B------:R-:W-:Y:S01]  /*6e70*/  FADD R13, R13, -R156.reuse ;  /* 0x8000009c0d0d7221 */ /* 0x100fe20000000000 */
[--C-:B------:R-:W-:Y:S01]  /*6e80*/  FADD R12, R12, -R156.reuse ;  /* 0x8000009c0c0c7221 */ /* 0x100fe20000000000 */
[--C-:B------:R-:W-:Y:S01]  /*6e90*/  FADD R15, R15, -R156.reuse ;  /* 0x8000009c0f0f7221 */ /* 0x100fe20000000000 */
[----:B------:R-:W-:Y:S01]  /*6ea0*/  FMUL R11, R11, 1.4426950216293334961 ;  /* 0x3fb8aa3b0b0b7820 */ /* 0x000fe20000400000 */
[----:B------:R-:W-:Y:S01]  /*6eb0*/  FMUL R13, R13, 1.4426950216293334961 ;  /* 0x3fb8aa3b0d0d7820 */ /* 0x000fe20000400000 */
[----:B------:R-:W3:Y:S01]  /*6ec0*/  MUFU.EX2 R35, R5 ;  /* 0x0000000500237308 */ /* 0x000ee20000000800 */
[--C-:B-1----:R-:W-:Y:S01]  /*6ed0*/  FADD R4, R18, -R156.reuse ;  /* 0x8000009c12047221 */ /* 0x102fe20000000000 */
[----:B------:R-:W-:Y:S01]  /*6ee0*/  FMUL R12, R12, 1.4426950216293334961 ;  /* 0x3fb8aa3b0c0c7820 */ /* 0x000fe20000400000 */
[----:B------:R-:W-:Y:S01]  /*6ef0*/  FMUL R15, R15, 1.4426950216293334961 ;  /* 0x3fb8aa3b0f0f7820 */ /* 0x000fe20000400000 */
[--C-:B------:R-:W-:Y:S01]  /*6f00*/  FADD R14, R14, -R156.reuse ;  /* 0x8000009c0e0e7221 */ /* 0x100fe20000000000 */
[----:B------:R-:W-:Y:S01]  /*6f10*/  FMUL R4, R4, 1.4426950216293334961 ;  /* 0x3fb8aa3b04047820 */ /* 0x000fe20000400000 */
[--C-:B------:R-:W-:Y:S01]  /*6f20*/  FADD R17, R17, -R156.reuse ;  /* 0x8000009c11117221 */ /* 0x100fe20000000000 */
[--C-:B------:R-:W-:Y:S01]  /*6f30*/  FADD R16, R16, -R156.reuse ;  /* 0x8000009c10107221 */ /* 0x100fe20000000000 */
[----:B------:R1:W4:Y:S01]  /*6f40*/  MUFU.EX2 R169, R7 ;  /* 0x0000000700a97308 */ /* 0x0003220000000800 */
[----:B------:R-:W-:Y:S01]  /*6f50*/  FMUL R14, R14, 1.4426950216293334961 ;  /* 0x3fb8aa3b0e0e7820 */ /* 0x000fe20000400000 */
[----:B------:R-:W-:Y:S01]  /*6f60*/  FMUL R17, R17, 1.4426950216293334961 ;  /* 0x3fb8aa3b11117820 */ /* 0x000fe20000400000 */
[----:B------:R-:W-:Y:S01]  /*6f70*/  FMUL R16, R16, 1.4426950216293334961 ;  /* 0x3fb8aa3b10107820 */ /* 0x000fe20000400000 */
[--C-:B------:R-:W-:Y:S01]  /*6f80*/  FADD R19, R19, -R156.reuse ;  /* 0x8000009c13137221 */ /* 0x100fe20000000000 */
[--C-:B------:R-:W-:Y:S01]  /*6f90*/  FADD R21, R21, -R156.reuse ;  /* 0x8000009c15157221 */ /* 0x100fe20000000000 */
[--C-:B------:R-:W-:Y:S01]  /*6fa0*/  FADD R20, R20, -R156.reuse ;  /* 0x8000009c14147221 */ /* 0x100fe20000000000 */
[--C-:B------:R-:W-:Y:S01]  /*6fb0*/  FADD R23, R23, -R156.reuse ;  /* 0x8000009c17177221 */ /* 0x100fe20000000000 */
[----:B------:R-:W5:Y:S01]  /*6fc0*/  MUFU.EX2 R170, R6 ;  /* 0x0000000600aa7308 */ /* 0x000f620000000800 */
[----:B------:R-:W-:Y:S01]  /*6fd0*/  FMUL R19, R19, 1.4426950216293334961 ;  /* 0x3fb8aa3b13137820 */ /* 0x000fe20000400000 */
[----:B-1----:R-:W-:Y:S01]  /*6fe0*/  FMUL R7, R21, 1.4426950216293334961 ;  /* 0x3fb8aa3b15077820 */ /* 0x002fe20000400000 */
[--C-:B------:R-:W-:Y:S01]  /*6ff0*/  FADD R22, R22, -R156.reuse ;  /* 0x8000009c16167221 */ /* 0x100fe20000000000 */
[--C-:B------:R-:W-:Y:S01]  /*7000*/  FADD R25, R25, -R156.reuse ;  /* 0x8000009c19197221 */ /* 0x100fe20000000000 */
[--C-:B------:R-:W-:Y:S01]  /*7010*/  FADD R24, R24, -R156.reuse ;  /* 0x8000009c18187221 */ /* 0x100fe20000000000 */
[--C-:B------:R-:W-:Y:S01]  /*7020*/  FADD R27, R27, -R156.reuse ;  /* 0x8000009c1b1b7221 */ /* 0x100fe20000000000 */
[----:B------:R-:W-:Y:S01]  /*7030*/  FMUL R22, R22, 1.4426950216293334961 ;  /* 0x3fb8aa3b16167820 */ /* 0x000fe20000400000 */
[----:B------:R1:W0:Y:S01]  /*7040*/  MUFU.EX2 R149, R9 ;  /* 0x0000000900957308 */ /* 0x0002220000000800 */
[--C-:B------:R-:W-:Y:S01]  /*7050*/  FADD R26, R26, -R156.reuse ;  /* 0x8000009c1a1a7221 */ /* 0x100fe20000000000 */
[--C-:B------:R-:W-:Y:S01]  /*7060*/  FADD R29, R29, -R156.reuse ;  /* 0x8000009c1d1d7221 */ /* 0x100fe20000000000 */
[--C-:B------:R-:W-:Y:S01]  /*7070*/  FADD R28, R28, -R156.reuse ;  /* 0x8000009c1c1c7221 */ /* 0x100fe20000000000 */
[--C-:B------:R-:W-:Y:S01]  /*7080*/  FADD R32, R32, -R156.reuse ;  /* 0x8000009c20207221 */ /* 0x100fe20000000000 */
[----:B------:R-:W-:Y:S01]  /*7090*/  FMUL R26, R26, 1.4426950216293334961 ;  /* 0x3fb8aa3b1a1a7820 */ /* 0x000fe20000400000 */
[--C-:B------:R-:W-:Y:S01]  /*70a0*/  FADD R39, R39, -R156.reuse ;  /* 0x8000009c27277221 */ /* 0x100fe20000000000 */
[--C-:B------:R-:W-:Y:S01]  /*70b0*/  FADD R30, R30, -R156.reuse ;  /* 0x8000009c1e1e7221 */ /* 0x100fe20000000000 */
[----:B------:R2:W-:Y:S01]  /*70c0*/  MUFU.EX2 R150, R10 ;  /* 0x0000000a00967308 */ /* 0x0005e20000000800 */
[----:B-1----:R-:W-:Y:S01]  /*70d0*/  FMUL R9, R23, 1.4426950216293334961 ;  /* 0x3fb8aa3b17097820 */ /* 0x002fe20000400000 */
[----:B------:R-:W-:Y:S01]  /*70e0*/  FMUL R39, R39, 1.4426950216293334961 ;  /* 0x3fb8aa3b27277820 */ /* 0x000fe20000400000 */
[--C-:B------:R-:W-:Y:S01]  /*70f0*/  FADD R41, R41, -R156.reuse ;  /* 0x8000009c29297221 */ /* 0x100fe20000000000 */
[----:B------:R-:W-:-:S04]  /*7100*/  FADD R31, R31, -R156 ;  /* 0x8000009c1f1f7221 */ /* 0x000fc80000000000 */
[----:B------:R1:W0:Y:S01]  /*7110*/  MUFU.EX2 R34, R8 ;  /* 0x0000000800227308 */ /* 0x0002220000000800 */
[----:B--2---:R-:W-:Y:S01]  /*7120*/  FADD R10, R148, R168 ;  /* 0x000000a8940a7221 */ /* 0x004fe20000000000 */
[----:B------:R-:W-:-:S03]  /*7130*/  FMUL R21, R31, 1.4426950216293334961 ;  /* 0x3fb8aa3b1f157820 */ /* 0x000fc60000400000 */
[----:B---3--:R-:W-:-:S03]  /*7140*/  FADD R10, R35, R10 ;  /* 0x0000000a230a7221 */ /* 0x008fc60000000000 */
[----:B------:R2:W3:Y:S01]  /*7150*/  MUFU.EX2 R188, R11 ;  /* 0x0000000b00bc7308 */ /* 0x0004e20000000800 */
[----:B----4-:R-:W-:Y:S01]  /*7160*/  FADD R5, R169, R10 ;  /* 0x0000000aa9057221 */ /* 0x010fe20000000000 */
[----:B-1----:R-:W-:Y:S01]  /*7170*/  FMUL R8, R20, 1.4426950216293334961 ;  /* 0x3fb8aa3b14087820 */ /* 0x002fe20000400000 */
[----:B------:R-:W-:Y:S01]  /*7180*/  FMUL R10, R25, 1.4426950216293334961 ;  /* 0x3fb8aa3b190a7820 */ /* 0x000fe20000400000 */
[----:B------:R-:W-:-:S04]  /*7190*/  FMUL R20, R41, 1.4426950216293334961 ;  /* 0x3fb8aa3b29147820 */ /* 0x000fc80000400000 */
[----:B------:R5:W-:Y:S01]  /*71a0*/  MUFU.EX2 R6, R4 ;  /* 0x0000000400067308 */ /* 0x000be20000000800 */
[----:B--2---:R-:W-:-:S07]  /*71b0*/  FMUL R11, R24, 1.4426950216293334961 ;  /* 0x3fb8aa3b180b7820 */ /* 0x004fce0000400000 */
[----:B------:R1:W2:Y:S01]  /*71c0*/  MUFU.EX2 R166, R13 ;  /* 0x0000000d00a67308 */ /* 0x0002a20000000800 */
[----:B-----5:R-:W-:-:S04]  /*71d0*/  FADD R4, R170, R5 ;  /* 0x00000005aa047221 */ /* 0x020fc80000000000 */
[----:B0-----:R-:W-:-:S03]  /*71e0*/  FADD R5, R149, R4 ;  /* 0x0000000495057221 */ /* 0x001fc60000000000 */
[----:B------:R0:W4:Y:S01]  /*71f0*/  MUFU.EX2 R167, R12 ;  /* 0x0000000c00a77308 */ /* 0x0001220000000800 */
[----:B------:R-:W-:Y:S01]  /*7200*/  FADD R5, R34, R5 ;  /* 0x0000000522057221 */ /* 0x000fe20000000000 */
[----:B-1----:R-:W-:-:S03]  /*7210*/  FMUL R13, R28, 1.4426950216293334961 ;  /* 0x3fb8aa3b1c0d7820 */ /* 0x002fc60000400000 */
[----:B---3--:R-:W-:-:S03]  /*7220*/  FADD R5, R188, R5 ;  /* 0x00000005bc057221 */ /* 0x008fc60000000000 */
[----:B------:R-:W1:Y:S01]  /*7230*/  MUFU.EX2 R33, R15 ;  /* 0x0000000f00217308 */ /* 0x000e620000000800 */
[----:B------:R-:W-:Y:S01]  /*7240*/  FADD R5, R150, R5 ;  /* 0x0000000596057221 */ /* 0x000fe20000000000 */
[----:B0-----:R-:W-:-:S03]  /*7250*/  FMUL R12, R27, 1.4426950216293334961 ;  /* 0x3fb8aa3b1b0c7820 */ /* 0x001fc60000400000 */
[----:B--2---:R-:W-:-:S03]  /*7260*/  FADD R4, R166, R5 ;  /* 0x00000005a6047221 */ /* 0x004fc60000000000 */
[----:B------:R1:W0:Y:S01]  /*7270*/  MUFU.EX2 R151, R14 ;  /* 0x0000000e00977308 */ /* 0x0002220000000800 */
[----:B----4-:R-:W-:-:S07]  /*7280*/  FADD R4, R167, R4 ;  /* 0x00000004a7047221 */ /* 0x010fce0000000000 */
[----:B------:R-:W2:Y:S01]  /*7290*/  MUFU.EX2 R164, R17 ;  /* 0x0000001100a47308 */ /* 0x000ea20000000800 */
[----:B-1----:R-:W-:Y:S01]  /*72a0*/  FADD R14, R33, R4 ;  /* 0x00000004210e7221 */ /* 0x002fe20000000000 */
[----:B------:R-:W-:-:S06]  /*72b0*/  FMUL R4, R29, 1.4426950216293334961 ;  /* 0x3fb8aa3b1d047820 */ /* 0x000fcc0000400000 */
[----:B------:R1:W3:Y:S01]  /*72c0*/  MUFU.EX2 R165, R16 ;  /* 0x0000001000a57308 */ /* 0x0002e20000000800 */
[----:B0-----:R-:W-:-:S07]  /*72d0*/  FADD R5, R151, R14 ;  /* 0x0000000e97057221 */ /* 0x001fce0000000000 */
[----:B------:R0:W4:Y:S01]  /*72e0*/  MUFU.EX2 R18, R19 ;  /* 0x0000001300127308 */ /* 0x0001220000000800 */
[----:B--2---:R-:W-:Y:S01]  /*72f0*/  FADD R14, R164, R5 ;  /* 0x00000005a40e7221 */ /* 0x004fe20000000000 */
[----:B-1----:R-:W-:-:S06]  /*7300*/  IADD3 R16, P2, PT, R244, UR34, RZ ;  /* 0x00000022f4107c10 */ /* 0x002fcc000ff5e0ff */
[----:B------:R-:W1:Y:S01]  /*7310*/  MUFU.EX2 R7, R7 ;  /* 0x0000000700077308 */ /* 0x000e620000000800 */
[----:B---3--:R-:W-:Y:S01]  /*7320*/  FADD R5, R165, R14 ;  /* 0x0000000ea5057221 */ /* 0x008fe20000000000 */
[----:B0-----:R-:W-:-:S06]  /*7330*/  FMUL R19, R32, 1.4426950216293334961 ;  /* 0x3fb8aa3b20137820 */ /* 0x001fcc0000400000 */
[----:B------:R-:W0:Y:S01]  /*7340*/  MUFU.EX2 R8, R8 ;  /* 0x0000000800087308 */ /* 0x000e220000000800 */
[----:B----4-:R-:W-:-:S04]  /*7350*/  FADD R5, R18, R5 ;  /* 0x0000000512057221 */ /* 0x010fc80000000000 */
[----:B------:R-:W-:Y:S01]  /*7360*/  FADD R14, R6, R5 ;  /* 0x00000005060e7221 */ /* 0x000fe20000000000 */
[----:B------:R-:W-:Y:S02]  /*7370*/  FADD R5, -R156, R112 ;  /* 0x000000709c057221 */ /* 0x000fe40000000100 */
[----:B------:R-:W2:Y:S01]  /*7380*/  MUFU.EX2 R9, R9 ;  /* 0x0000000900097308 */ /* 0x000ea20000000800 */
[----:B-1----:R-:W-:Y:S01]  /*7390*/  FADD R15, R7, R14 ;  /* 0x0000000e070f7221 */ /* 0x002fe20000000000 */
[----:B------:R-:W-:-:S06]  /*73a0*/  FMUL R157, R5, 1.4426950216293334961 ;  /* 0x3fb8aa3b059d7820 */ /* 0x000fcc0000400000 */
[----:B------:R-:W1:Y:S01]  /*73b0*/  MUFU.EX2 R157, R157 ;  /* 0x0000009d009d7308 */ /* 0x000e620000000800 */
[----:B0-----:R-:W-:-:S07]  /*73c0*/  FADD R14, R8, R15 ;  /* 0x0000000f080e7221 */ /* 0x001fce0000000000 */
[----:B------:R-:W0:Y:S01]  /*73d0*/  MUFU.EX2 R113, R22 ;  /* 0x0000001600717308 */ /* 0x000e220000000800 */
[----:B--2---:R-:W-:-:S07]  /*73e0*/  FADD R14, R9, R14 ;  /* 0x0000000e090e7221 */ /* 0x004fce0000000000 */
[----:B------:R-:W2:Y:S01]  /*73f0*/  MUFU.EX2 R10, R10 ;  /* 0x0000000a000a7308 */ /* 0x000ea20000000800 */
[----:B-1----:R1:W-:Y:S01]  /*7400*/  STSM.16.M88 [R68+0x8000], R157 ;  /* 0x0080009d44007844 */ /* 0x0023e20000000000 */
[----:B------:R-:W-:Y:S01]  /*7410*/  BAR.SYNC.DEFER_BLOCKING 0x0 ;  /* 0x0000000000007b1d */ /* 0x000fe20000010000 */
[----:B0-----:R-:W-:-:S05]  /*7420*/  FADD R5, R113, R14 ;  /* 0x0000000e71057221 */ /* 0x001fca0000000000 */
[----:B------:R-:W0:Y:S01]  /*7430*/  MUFU.EX2 R11, R11 ;  /* 0x0000000b000b7308 */ /* 0x000e220000000800 */
[----:B--2---:R-:W-:Y:S01]  /*7440*/  FADD R14, R10, R5 ;  /* 0x000000050a0e7221 */ /* 0x004fe20000000000 */
[----:B------:R-:W-:-:S06]  /*7450*/  FMUL R5, R30, 1.4426950216293334961 ;  /* 0x3fb8aa3b1e057820 */ /* 0x000fcc0000400000 */
[----:B------:R-:W2:Y:S08]  /*7460*/  MUFU.EX2 R12, R12 ;  /* 0x0000000c000c7308 */ /* 0x000eb00000000800 */
[----:B------:R-:W3:Y:S01]  /*7470*/  MUFU.EX2 R114, R26 ;  /* 0x0000001a00727308 */ /* 0x000ee20000000800 */
[----:B0-----:R-:W-:Y:S01]  /*7480*/  FADD R15, R11, R14 ;  /* 0x0000000e0b0f7221 */ /* 0x001fe20000000000 */
[----:B------:R1:W0:Y:S01]  /*7490*/  LDSM.16.M88 R189, [R3+UR18+0x8000] ;  /* 0x0080001203bd783b */ /* 0x0002220008000000 */
[----:B------:R-:W4:Y:S05]  /*74a0*/  SYNCS.PHASECHK.TRANS64.TRYWAIT P0, [UR32], R36 ;  /* 0x00000024ff0075a7 */ /* 0x000f2a0008001120 */
[----:B------:R-:W5:Y:S01]  /*74b0*/  MUFU.EX2 R4, R4 ;  /* 0x0000000400047308 */ /* 0x000f620000000800 */
[----:B--2---:R-:W-:-:S07]  /*74c0*/  FADD R15, R12, R15 ;  /* 0x0000000f0c0f7221 */ /* 0x004fce0000000000 */
[----:B------:R-:W2:Y:S01]  /*74d0*/  MUFU.EX2 R13, R13 ;  /* 0x0000000d000d7308 */ /* 0x000ea20000000800 */
[----:B---3--:R-:W-:-:S07]  /*74e0*/  FADD R15, R114, R15 ;  /* 0x0000000f720f7221 */ /* 0x008fce0000000000 */
[----:B------:R-:W3:Y:S01]  /*74f0*/  MUFU.EX2 R19, R19 ;  /* 0x0000001300137308 */ /* 0x000ee20000000800 */
[----:B-----5:R-:W-:-:S07]  /*7500*/  FADD R14, R4, R15 ;  /* 0x0000000f040e7221 */ /* 0x020fce0000000000 */
[----:B------:R-:W5:Y:S01]  /*7510*/  MUFU.EX2 R115, R39 ;  /* 0x0000002700737308 */ /* 0x000f620000000800 */
[----:B--2---:R-:W-:-:S07]  /*7520*/  FADD R14, R13, R14 ;  /* 0x0000000e0d0e7221 */ /* 0x004fce0000000000 */
[----:B------:R-:W2:Y:S01]  /*7530*/  MUFU.EX2 R5, R5 ;  /* 0x0000000500057308 */ /* 0x000ea20000000800 */
[----:B---3--:R-:W-:-:S07]  /*7540*/  FADD R14, R19, R14 ;  /* 0x0000000e130e7221 */ /* 0x008fce0000000000 */
[----:B------:R-:W3:Y:S01]  /*7550*/  MUFU.EX2 R20, R20 ;  /* 0x0000001400147308 */ /* 0x000ee20000000800 */
[----:B-----5:R-:W-:-:S07]  /*7560*/  FADD R14, R115, R14 ;  /* 0x0000000e730e7221 */ /* 0x020fce0000000000 */
[----:B------:R-:W5:Y:S01]  /*7570*/  MUFU.EX2 R21, R21 ;  /* 0x0000001500157308 */ /* 0x000f620000000800 */
[----:B--2---:R-:W-:Y:S01]  /*7580*/  FADD R15, R5, R14 ;  /* 0x0000000e050f7221 */ /* 0x004fe20000000000 */
[----:B------:R-:W-:-:S03]  /*7590*/  IADD3 R14, P1, PT, R248, UR34, RZ ;  /* 0x00000022f80e7c10 */ /* 0x000fc6000ff3e0ff */
[----:B---3--:R-:W-:Y:S01]  /*75a0*/  FADD R158, R20, R15 ;  /* 0x0000000f149e7221 */ /* 0x008fe20000000000 */
[----:B------:R-:W-:-:S03]  /*75b0*/  IADD3.X R15, PT, PT, R249, UR8, RZ, P1, !PT ;  /* 0x00000008f90f7c10 */ /* 0x000fc60008ffe4ff */
[----:B-----5:R-:W-:-:S05]  /*75c0*/  FADD R158, R21, R158 ;  /* 0x0000009e159e7221 */ /* 0x020fca0000000000 */
[----:B------:R1:W2:Y:S01]  /*75d0*/  SHFL.BFLY PT, R159, R158, 0x10, 0x1f ;  /* 0x0e001f009e9f7f89 */ /* 0x0002a200000e0000 */
[----:B0---4-:R-:W-:Y:S05]  /*75e0*/  @!P0 BRA `(.L_x_17) ;  /* 0x0000004000e48947 */ /* 0x011fea0003800000 */
.L_x_25:
[----:B------:R-:W-:Y:S01]  /*75f0*/  IADD3 R42, P1, PT, R236, UR34, RZ ;  /* 0x00000022ec2a7c10 */ /* 0x000fe2000ff3e0ff */
[----:B------:R0:W3:Y:S01]  /*7600*/  LDG.E.U8 R22, desc[UR36][R14.64] ;  /* 0x000000240e167981 */ /* 0x0000e2000c1e1100 */
[----:B------:R-:W-:Y:S02]  /*7610*/  IADD3 R28, P0, PT, R240, UR34, RZ ;  /* 0x00000022f01c7c10 */ /* 0x000fe4000ff1e0ff */
[----:B------:R-:W-:Y:S02]  /*7620*/  IADD3.X R43, PT, PT, R237, UR8, RZ, P1, !PT ;  /* 0x00000008ed2b7c10 */ /* 0x000fe40008ffe4ff */
[----:B------:R-:W-:Y:S02]  /*7630*/  IADD3 R40, P1, PT, R228, UR34, RZ ;  /* 0x00000022e4287c10 */ /* 0x000fe4000ff3e0ff */
[----:B------:R-:W-:Y:S01]  /*7640*/  IADD3.X R29, PT, PT, R241, UR8, RZ, P0, !PT ;  /* 0x00000008f11d7c10 */ /* 0x000fe200087fe4ff */
[----:B------:R-:W4:Y:S01]  /*7650*/  LDG.E.U8 R25, desc[UR36][R42.64] ;  /* 0x000000242a197981 */ /* 0x000f22000c1e1100 */
[----:B------:R-:W-:-:S02]  /*7660*/  IADD3 R44, P0, PT, R232, UR34, RZ ;  /* 0x00000022e82c7c10 */ /* 0x000fc4000ff1e0ff */
[----:B------:R-:W-:Y:S01]  /*7670*/  IADD3.X R41, PT, PT, R229, UR8, RZ, P1, !PT ;  /* 0x00000008e5297c10 */ /* 0x000fe20008ffe4ff */
[----:B------:R-:W5:Y:S01]  /*7680*/  LDG.E.U8 R24, desc[UR36][R28.64] ;  /* 0x000000241c187981 */ /* 0x000f62000c1e1100 */
[----:B------:R-:W-:Y:S02]  /*7690*/  IADD3 R36, P1, PT, R220, UR34, RZ ;  /* 0x00000022dc247c10 */ /* 0x000fe4000ff3e0ff */
[----:B------:R-:W-:Y:S01]  /*76a0*/  IADD3.X R45, PT, PT, R233, UR8, RZ, P0, !PT ;  /* 0x00000008e92d7c10 */ /* 0x000fe200087fe4ff */
[----:B--2---:R-:W2:Y:S01]  /*76b0*/  LDG.E.U8 R27, desc[UR36][R40.64] ;  /* 0x00000024281b7981 */ /* 0x004ea2000c1e1100 */
[----:B------:R-:W-:Y:S02]  /*76c0*/  IADD3.X R17, PT, PT, R245, UR8, RZ, P2, !PT ;  /* 0x00000008f5117c10 */ /* 0x000fe400097fe4ff */
[----:B------:R-:W-:Y:S01]  /*76d0*/  IADD3 R38, P0, PT, R224, UR34, RZ ;  /* 0x00000022e0267c10 */ /* 0x000fe2000ff1e0ff */
[----:B------:R-:W2:Y:S01]  /*76e0*/  LDG.E.U8 R26, desc[UR36][R44.64] ;  /* 0x000000242c1a7981 */ /* 0x000ea2000c1e1100 */
[----:B------:R-:W-:-:S02]  /*76f0*/  IADD3.X R37, PT, PT, R221, UR8, RZ, P1, !PT ;  /* 0x00000008dd257c10 */ /* 0x000fc40008ffe4ff */
[----:B0-----:R-:W-:Y:S01]  /*7700*/  IADD3 R14, P1, PT, R208, UR34, RZ ;  /* 0x00000022d00e7c10 */ /* 0x001fe2000ff3e0ff */
[----:B------:R0:W2:Y:S01]  /*7710*/  LDG.E.U8 R23, desc[UR36][R16.64] ;  /* 0x0000002410177981 */ /* 0x0000a2000c1e1100 */
[----:B------:R-:W-:Y:S02]  /*7720*/  IADD3.X R39, PT, PT, R225, UR8, RZ, P0, !PT ;  /* 0x00000008e1277c10 */ /* 0x000fe400087fe4ff */
[----:B------:R-:W-:Y:S01]  /*7730*/  IADD3 R30, P0, PT, R216, UR34, RZ ;  /* 0x00000022d81e7c10 */ /* 0x000fe2000ff1e0ff */
[----:B------:R-:W2:Y:S01]  /*7740*/  LDG.E.U8 R29, desc[UR36][R36.64] ;  /* 0x00000024241d7981 */ /* 0x000ea2000c1e1100 */
[----:B------:R-:W-:Y:S02]  /*7750*/  IADD3.X R15, PT, PT, R209, UR8, RZ, P1, !PT ;  /* 0x00000008d10f7c10 */ /* 0x000fe40008ffe4ff */
[----:B------:R-:W-:Y:S01]  /*7760*/  IADD3.X R31, PT, PT, R217, UR8, RZ, P0, !PT ;  /* 0x00000008d91f7c10 */ /* 0x000fe200087fe4ff */
[----:B------:R-:W2:Y:S01]  /*7770*/  LDG.E.U8 R28, desc[UR36][R38.64] ;  /* 0x00000024261c7981 */ /* 0x000ea2000c1e1100 */
[----:B0-----:R-:W-:-:S03]  /*7780*/  IADD3 R16, P2, PT, R212, UR34, RZ ;  /* 0x00000022d4107c10 */ /* 0x001fc6000ff5e0ff */
[----:B------:R0:W2:Y:S01]  /*7790*/  LDG.E.U8 R32, desc[UR36][R14.64] ;  /* 0x000000240e207981 */ /* 0x0000a2000c1e1100 */
[----:B------:R-:W-:-:S03]  /*77a0*/  IADD3.X R17, PT, PT, R213, UR8, RZ, P2, !PT ;  /* 0x00000008d5117c10 */ /* 0x000fc600097fe4ff */
[----:B------:R-:W2:Y:S01]  /*77b0*/  LDG.E.U8 R30, desc[UR36][R30.64] ;  /* 0x000000241e1e7981 */ /* 0x000ea2000c1e1100 */
[----:B------:R-:W-:Y:S02]  /*77c0*/  IADD3 R172, P1, PT, R200, UR34, RZ ;  /* 0x00000022c8ac7c10 */ /* 0x000fe4000ff3e0ff */
[----:B0-----:R-:W-:Y:S01]  /*77d0*/  IADD3 R14, P0, PT, R204, UR34, RZ ;  /* 0x00000022cc0e7c10 */ /* 0x001fe2000ff1e0ff */
[----:B------:R0:W2:Y:S03]  /*77e0*/  LDG.E.U8 R31, desc[UR36][R16.64] ;  /* 0x00000024101f7981 */ /* 0x0000a6000c1e1100 */
[----:B------:R-:W-:Y:S02]  /*77f0*/  IADD3.X R15, PT, PT, R205, UR8, RZ, P0, !PT ;  /* 0x00000008cd0f7c10 */ /* 0x000fe400087fe4ff */
[----:B------:R-:W-:Y:S02]  /*7800*/  IADD3.X R173, PT, PT, R201, UR8, RZ, P1, !PT ;  /* 0x00000008c9ad7c10 */ /* 0x000fe40008ffe4ff */
[----:B------:R-:W-:Y:S01]  /*7810*/  IADD3 R174, P1, PT, R192, UR34, RZ ;  /* 0x00000022c0ae7c10 */ /* 0x000fe2000ff3e0ff */
[----:B------:R1:W2:Y:S01]  /*7820*/  LDG.E.U8 R171, desc[UR36][R14.64] ;  /* 0x000000240eab7981 */ /* 0x0002a2000c1e1100 */
[----:B0-----:R-:W-:-:S03]  /*7830*/  IADD3 R16, P0, PT, R196, UR34, RZ ;  /* 0x00000022c4107c10 */ /* 0x001fc6000ff1e0ff */
[----:B------:R-:W2:Y:S01]  /*7840*/  LDG.E.U8 R172, desc[UR36][R172.64] ;  /* 0x00000024acac7981 */ /* 0x000ea2000c1e1100 */
[----:B------:R-:W-:Y:S02]  /*7850*/  IADD3.X R17, PT, PT, R197, UR8, RZ, P0, !PT ;  /* 0x00000008c5117c10 */ /* 0x000fe400087fe4ff */
[----:B-1----:R-:W-:Y:S02]  /*7860*/  IADD3 R14, P2, PT, R152, UR34, RZ ;  /* 0x00000022980e7c10 */ /* 0x002fe4000ff5e0ff */
[----:B------:R-:W-:Y:S02]  /*7870*/  IADD3.X R175, PT, PT, R193, UR8, RZ, P1, !PT ;  /* 0x00000008c1af7c10 */ /* 0x000fe40008ffe4ff */
[----:B------:R-:W-:Y:S01]  /*7880*/  IADD3 R176, P0, PT, R246, UR34, RZ ;  /* 0x00000022f6b07c10 */ /* 0x000fe2000ff1e0ff */
[----:B------:R0:W2:Y:S01]  /*7890*/  LDG.E.U8 R173, desc[UR36][R16.64] ;  /* 0x0000002410ad7981 */ /* 0x0000a2000c1e1100 */
[----:B------:R-:W-:Y:S02]  /*78a0*/  IADD3.X R15, PT, PT, R153, UR8, RZ, P2, !PT ;  /* 0x00000008990f7c10 */ /* 0x000fe400097fe4ff */
[----:B------:R-:W-:Y:S01]  /*78b0*/  IADD3.X R177, PT, PT, R247, UR8, RZ, P0, !PT ;  /* 0x00000008f7b17c10 */ /* 0x000fe200087fe4ff */
[----:B------:R-:W2:Y:S01]  /*78c0*/  LDG.E.U8 R174, desc[UR36][R174.64] ;  /* 0x00000024aeae7981 */ /* 0x000ea2000c1e1100 */
[----:B------:R-:W-:-:S03]  /*78d0*/  IADD3 R178, P0, PT, R238, UR34, RZ ;  /* 0x00000022eeb27c10 */ /* 0x000fc6000ff1e0ff */
[----:B------:R-:W2:Y:S01]  /*78e0*/  LDG.E.U8 R176, desc[UR36][R176.64] ;  /* 0x00000024b0b07981 */ /* 0x000ea2000c1e1100 */
[----:B0-----:R-:W-:-:S03]  /*78f0*/  IADD3 R16, P1, PT, R242, UR34, RZ ;  /* 0x00000022f2107c10 */ /* 0x001fc6000ff3e0ff */
[----:B------:R0:W2:Y:S01]  /*7900*/  LDG.E.U8 R175, desc[UR36][R14.64] ;  /* 0x000000240eaf7981 */ /* 0x0000a2000c1e1100 */
        /* <DEDUP_REMOVED lines=27> */
[----:B------:R-:W-:Y:S01]  /*7ac0*/  IADD3.X R15, PT, PT, R203, UR8, RZ, P1, !PT ;  /* 0x00000008cb0f7c10 */ /* 0x000fe20008ffe4ff */
[----:B------:R0:W2:Y:S01]  /*7ad0*/  LDG.E.U8 R185, desc[UR36][R16.64] ;  /* 0x0000002410b97981 */ /* 0x0000a2000c1e1100 */
[----:B------:R-:W-:Y:S02]  /*7ae0*/  IADD3 R160, P0, PT, R198, UR34, RZ ;  /* 0x00000022c6a07c10 */ /* 0x000fe4000ff1e0ff */
[----:B------:R-:W-:Y:S01]  /*7af0*/  IADD3 R162, P2, PT, R190, UR34, RZ ;  /* 0x00000022bea27c10 */ /* 0x000fe2000ff5e0ff */
[----:B------:R-:W2:Y:S01]  /*7b00*/  LDG.E.U8 R186, desc[UR36][R186.64] ;  /* 0x00000024baba7981 */ /* 0x000ea2000c1e1100 */
[----:B------:R-:W-:-:S02]  /*7b10*/  IADD3.X R161, PT, PT, R199, UR8, RZ, P0, !PT ;  /* 0x00000008c7a17c10 */ /* 0x000fc400087fe4ff */
[----:B------:R-:W-:Y:S02]  /*7b20*/  IADD3.X R163, PT, PT, R191, UR8, RZ, P2, !PT ;  /* 0x00000008bfa37c10 */ /* 0x000fe400097fe4ff */
[----:B0-----:R-:W-:Y:S01]  /*7b30*/  IADD3 R16, P1, PT, R194, UR34, RZ ;  /* 0x00000022c2107c10 */ /* 0x001fe2000ff3e0ff */
[----:B------:R-:W2:Y:S04]  /*7b40*/  LDG.E.U8 R160, desc[UR36][R160.64] ;  /* 0x00000024a0a07981 */ /* 0x000ea8000c1e1100 */
[----:B------:R0:W2:Y:S01]  /*7b50*/  LDG.E.U8 R187, desc[UR36][R14.64] ;  /* 0x000000240ebb7981 */ /* 0x0000a2000c1e1100 */
[----:B------:R-:W-:-:S03]  /*7b60*/  IADD3.X R17, PT, PT, R195, UR8, RZ, P1, !PT ;  /* 0x00000008c3117c10 */ /* 0x000fc60008ffe4ff */
[----:B------:R-:W2:Y:S04]  /*7b70*/  LDG.E.U8 R162, desc[UR36][R162.64] ;  /* 0x00000024a2a27981 */ /* 0x000ea8000c1e1100 */
[----:B------:R-:W2:Y:S01]  /*7b80*/  LDG.E.U8 R161, desc[UR36][R16.64] ;  /* 0x0000002410a17981 */ /* 0x000ea2000c1e1100 */
[----:B0-----:R-:W-:-:S04]  /*7b90*/  IADD3 R14, P0, PT, R146, UR34, RZ ;  /* 0x00000022920e7c10 */ /* 0x001fc8000ff1e0ff */
[----:B------:R-:W-:-:S05]  /*7ba0*/  IADD3.X R15, PT, PT, R147, UR8, RZ, P0, !PT ;  /* 0x00000008930f7c10 */ /* 0x000fca00087fe4ff */
[----:B------:R0:W2:Y:S01]  /*7bb0*/  LDG.E.U8 R163, desc[UR36][R14.64] ;  /* 0x000000240ea37981 */ /* 0x0000a2000c1e1100 */
[----:B------:R-:W-:Y:S02]  /*7bc0*/  F2FP.SATFINITE.E4M3.F32.PACK_AB_MERGE_C R11, R12, R11, RZ ;  /* 0x0000000b0c0b723e */ /* 0x000fe400048070ff */
[----:B------:R-:W-:Y:S02]  /*7bd0*/  F2FP.SATFINITE.E4M3.F32.PACK_AB_MERGE_C R13, R19, R13, RZ ;  /* 0x0000000d130d723e */ /* 0x000fe400048070ff */
[----:B------:R-:W-:Y:S02]  /*7be0*/  F2FP.SATFINITE.E4M3.F32.PACK_AB_MERGE_C R20, R21, R20, RZ ;  /* 0x000000141514723e */ /* 0x000fe400048070ff */
[----:B------:R-:W-:Y:S02]  /*7bf0*/  F2FP.SATFINITE.E4M3.F32.PACK_AB_MERGE_C R112, R9, R8, RZ ;  /* 0x000000080970723e */ /* 0x000fe400048070ff */
[----:B------:R-:W-:Y:S02]  /*7c00*/  F2FP.SATFINITE.E4M3.F32.PACK_AB_MERGE_C R169, R169, R35, RZ ;  /* 0x00000023a9a9723e */ /* 0x000fe400048070ff */
[----:B------:R-:W-:-:S02]  /*7c10*/  F2FP.SATFINITE.E4M3.F32.PACK_AB_MERGE_C R188, R188, R34, RZ ;  /* 0x00000022bcbc723e */ /* 0x000fc400048070ff */
[----:B------:R-:W-:Y:S02]  /*7c20*/  F2FP.SATFINITE.E4M3.F32.PACK_AB_MERGE_C R167, R33, R167, RZ ;  /* 0x000000a721a7723e */ /* 0x000fe400048070ff */
[----:B------:R-:W-:Y:S02]  /*7c30*/  F2FP.SATFINITE.E4M3.F32.PACK_AB_MERGE_C R165, R18, R165, RZ ;  /* 0x000000a512a5723e */ /* 0x000fe400048070ff */
[----:B------:R-:W-:Y:S02]  /*7c40*/  F2FP.SATFINITE.E4M3.F32.PACK_AB_MERGE_C R113, R10, R113, R11 ;  /* 0x000000710a71723e */ /* 0x000fe4000480700b */
[----:B------:R-:W-:Y:S02]  /*7c50*/  F2FP.SATFINITE.E4M3.F32.PACK_AB_MERGE_C R112, R7, R6, R112 ;  /* 0x000000060770723e */ /* 0x000fe40004807070 */
[----:B------:R-:W-:Y:S02]  /*7c60*/  F2FP.SATFINITE.E4M3.F32.PACK_AB_MERGE_C R114, R4, R114, R13 ;  /* 0x000000720472723e */ /* 0x000fe4000480700d */
[----:B------:R-:W-:-:S02]  /*7c70*/  F2FP.SATFINITE.E4M3.F32.PACK_AB_MERGE_C R115, R5, R115, R20 ;  /* 0x000000730573723e */ /* 0x000fc40004807014 */
[----:B------:R-:W-:Y:S02]  /*7c80*/  F2FP.SATFINITE.E4M3.F32.PACK_AB_MERGE_C R149, R149, R170, R188 ;  /* 0x000000aa9595723e */ /* 0x000fe400048070bc */
[----:B------:R-:W-:Y:S02]  /*7c90*/  F2FP.SATFINITE.E4M3.F32.PACK_AB_MERGE_C R148, R168, R148, R169 ;  /* 0x00000094a894723e */ /* 0x000fe400048070a9 */
[----:B------:R-:W-:Y:S02]  /*7ca0*/  F2FP.SATFINITE.E4M3.F32.PACK_AB_MERGE_C R150, R166, R150, R167 ;  /* 0x00000096a696723e */ /* 0x000fe400048070a7 */
[----:B------:R-:W-:Y:S01]  /*7cb0*/  F2FP.SATFINITE.E4M3.F32.PACK_AB_MERGE_C R151, R164, R151, R165 ;  /* 0x00000097a497723e */ /* 0x000fe200048070a5 */
[----:B---3--:R-:W-:Y:S04]  /*7cc0*/  STS.U8 [R74+UR18+0xa000], R22 ;  /* 0x00a000164a007988 */ /* 0x008fe80008000012 */
[----:B----4-:R-:W-:Y:S04]  /*7cd0*/  STS.U8 [R74+UR18+0xa600], R25 ;  /* 0x00a600194a007988 */ /* 0x010fe80008000012 */
[----:B-----5:R-:W-:Y:S04]  /*7ce0*/  STS.U8 [R74+UR18+0xa400], R24 ;  /* 0x00a400184a007988 */ /* 0x020fe80008000012 */
[----:B--2---:R-:W-:Y:S04]  /*7cf0*/  STS.U8 [R74+UR18+0xaa00], R27 ;  /* 0x00aa001b4a007988 */ /* 0x004fe80008000012 */
[----:B------:R-:W-:Y:S04]  /*7d00*/  STS.U8 [R74+UR18+0xa800], R26 ;  /* 0x00a8001a4a007988 */ /* 0x000fe80008000012 */
[----:B------:R-:W-:Y:S04]  /*7d10*/  STS.U8 [R74+UR18+0xa200], R23 ;  /* 0x00a200174a007988 */ /* 0x000fe80008000012 */
[----:B------:R-:W-:Y:S04]  /*7d20*/  STS.U8 [R74+UR18+0xae00], R29 ;  /* 0x00ae001d4a007988 */ /* 0x000fe80008000012 */
[----:B------:R-:W-:Y:S04]  /*7d30*/  STS.U8 [R74+UR18+0xac00], R28 ;  /* 0x00ac001c4a007988 */ /* 0x000fe80008000012 */
[----:B------:R-:W-:Y:S04]  /*7d40*/  STS.U8 [R74+UR18+0xb400], R32 ;  /* 0x00b400204a007988 */ /* 0x000fe80008000012 */
[----:B------:R-:W-:Y:S04]  /*7d50*/  STS.U8 [R74+UR18+0xb000], R30 ;  /* 0x00b0001e4a007988 */ /* 0x000fe80008000012 */
[----:B------:R0:W-:Y:S02]  /*7d60*/  STS.U8 [R74+UR18+0xb200], R31 ;  /* 0x00b2001f4a007988 */ /* 0x0001e40008000012 */
[----:B0-----:R-:W0:Y:S02]  /*7d70*/  LDTM.x64 R4, tmem[UR16] ;  /* 0x00000010000479ee */ /* 0x001e240008340000 */
[----:B------:R1:W-:Y:S04]  /*7d80*/  STS.U8 [R74+UR18+0xb600], R171 ;  /* 0x00b600ab4a007988 */ /* 0x0003e80008000012 */
[----:B------:R1:W-:Y:S04]  /*7d90*/  STS.U8 [R74+UR18+0xb800], R172 ;  /* 0x00b800ac4a007988 */ /* 0x0003e80008000012 */
[----:B------:R1:W-:Y:S04]  /*7da0*/  STS.U8 [R74+UR18+0xba00], R173 ;  /* 0x00ba00ad4a007988 */ /* 0x0003e80008000012 */
[----:B------:R1:W-:Y:S01]  /*7db0*/  STS.U8 [R74+UR18+0xbc00], R174 ;  /* 0x00bc00ae4a007988 */ /* 0x0003e20008000012 */
[----:B0-----:R-:W-:-:S03]  /*7dc0*/  FMUL R4, R189, R4 ;  /* 0x00000004bd047220 */ /* 0x001fc60000400000 */
[----:B------:R1:W-:Y:S01]  /*7dd0*/  STS.U8 [R74+UR18+0xbe00], R175 ;  /* 0x00be00af4a007988 */ /* 0x0003e20008000012 */
        /* <DEDUP_REMOVED lines=62> */
[----:B------:R-:W-:Y:S01]  /*81c0*/  FMUL R67, R189, R67 ;  /* 0x00000043bd437220 */ /* 0x000fe20000400000 */
        /* <DEDUP_REMOVED lines=16> */
[----:B------:R1:W-:Y:S04]  /*82d0*/  STS.128 [R76+UR18+0x4000], R148 ;  /* 0x004000944c007988 */ /* 0x0003e80008000c12 */
[----:B------:R1:W-:Y:S01]  /*82e0*/  STS.128 [R75+UR18+0x4000], R112 ;  /* 0x004000704b007988 */ /* 0x0003e20008000c12 */
[----:B------:R-:W-:Y:S01]  /*82f0*/  NOP ;  /* 0x0000000000007918 */ /* 0x000fe20000000000 */
[----:B------:R1:W-:Y:S01]  /*8300*/  STTM.x64 tmem[UR16], R4 ;  /* 0x00000004000079ed */ /* 0x0003e20008340010 */
[----:B------:R-:W0:Y:S02]  /*8310*/  FENCE.VIEW.ASYNC.T ;  /* 0x00000000000073c6 */ /* 0x000e240000000200 */
[----:B0-----:R-:W-:Y:S06]  /*8320*/  BAR.SYNC.DEFER_BLOCKING 0x0 ;  /* 0x0000000000007b1d */ /* 0x001fec0000010000 */
[----:B------:R0:W-:Y:S06]  /*8330*/  MEMBAR.ALL.CTA ;  /* 0x0000000000007992 */ /* 0x0001ec0000008000 */
[----:B0-----:R-:W0:Y:S01]  /*8340*/  FENCE.VIEW.ASYNC.S ;  /* 0x00000000000073c6 */ /* 0x001e220000000000 */
[----:B------:R-:W-:Y:S01]  /*8350*/  ULEA UR32, UR21, UR18, 0x3 ;  /* 0x0000001215207291 */ /* 0x000fe2000f8e18ff */
[----:B------:R-:W-:Y:S01]  /*8360*/  FADD R158, R158, R159 ;  /* 0x0000009f9e9e7221 */ /* 0x000fe20000000000 */
[----:B------:R-:W-:-:S02]  /*8370*/  UMOV UR50, UR6 ;  /* 0x0000000600327c82 */ /* 0x000fc40008000000 */
[----:B------:R-:W-:Y:S01]  /*8380*/  UIADD3 UR32, UPT, UPT, UR32, 0xc000, URZ ;  /* 0x0000c00020207890 */ /* 0x000fe2000fffe0ff */
[----:B0-----:R-:W-:Y:S06]  /*8390*/  BAR.SYNC.DEFER_BLOCKING 0x0 ;  /* 0x0000000000007b1d */ /* 0x001fec0000010000 */
[----:B------:R-:W-:Y:S05]  /*83a0*/  BRA.U UP2, `(.L_x_18) ;  /* 0x0000000102347547 */ /* 0x000fea000b800000 */
[----:B------:R-:W-:Y:S01]  /*83b0*/  UMOV UR38, UR4 ;  /* 0x0000000400267c82 */ /* 0x000fe20008000000 */
[----:B------:R-:W-:Y:S01]  /*83c0*/  UMOV UR39, 0x80004020 ;  /* 0x8000402000277882 */ /* 0x000fe20000000000 */
[----:B------:R-:W-:Y:S01]  /*83d0*/  UMOV UR48, 0x0 ;  /* 0x0000000000307882 */ /* 0x000fe20000000000 */
[----:B------:R-:W-:Y:S01]  /*83e0*/  UMOV UR49, 0x8200010 ;  /* 0x0820001000317882 */ /* 0x000fe20000000000 */
[----:B------:R-:W-:Y:S01]  /*83f0*/  UMOV UR8, UR32 ;  /* 0x0000002000087c82 */ /* 0x000fe20008000000 */
[----:B------:R-:W-:Y:S01]  /*8400*/  UMOV UR9, URZ ;  /* 0x000000ff00097c82 */ /* 0x000fe20008000000 */
[----:B------:R-:W-:Y:S01]  /*8410*/  UMOV UR52, 0x0 ;  /* 0x0000000000347882 */ /* 0x000fe20000000000 */
[----:B------:R-:W-:Y:S01]  /*8420*/  UMOV UR53, 0x8200010 ;  /* 0x0820001000357882 */ /* 0x000fe20000000000 */
[----:B------:R0:W-:Y:S01]  /*8430*/  UTCQMMA gdesc[UR24], gdesc[UR38], tmem[UR17], tmem[UR48], idesc[UR49], UPT ;  /* 0x00ff3026180075ea */ /* 0x0001e2000b800311 */
[----:B------:R-:W-:Y:S01]  /*8440*/  UMOV UR8, UR8 ;  /* 0x0000000800087c82 */ /* 0x000fe20008000000 */
[----:B------:R0:W-:Y:S01]  /*8450*/  UTCQMMA gdesc[UR26], gdesc[UR22], tmem[UR17], tmem[UR52], idesc[UR53], UPT ;  /* 0x00ff34161a0075ea */ /* 0x0001e2000b800311 */
[----:B------:R0:W-:Y:S01]  /*8460*/  UTCBAR [UR8], URZ ;  /* 0x000000ff080073e9 */ /* 0x0001e200080000ff */
[----:B------:R-:W-:-:S02]  /*8470*/  NOP ;  /* 0x0000000000007918 */ /* 0x000fc40000000000 */
.L_x_18:
[----:B------:R-:W-:Y:S01]  /*8480*/  IADD3 R154, P0, PT, R154, 0x40, RZ ;  /* 0x000000409a9a7810 */ /* 0x000fe20007f1e0ff */
[----:B------:R-:W-:Y:S01]  /*8490*/  UIADD3 UR21, UPT, UPT, UR21, 0x1, URZ ;  /* 0x0000000115157890 */ /* 0x000fe2000fffe0ff */
[----:B-1----:R-:W-:Y:S01]  /*84a0*/  IMAD.U32 R36, RZ, RZ, UR50 ;  /* 0x00000032ff247e24 */ /* 0x002fe2000f8e00ff */
[----:B------:R-:W-:Y:S01]  /*84b0*/  UIADD3 UR34, UPT, UPT, UR29, UR34, URZ ;  /* 0x000000221d227290 */ /* 0x000fe2000fffe0ff */
[----:B------:R-:W-:Y:S01]  /*84c0*/  FFMA R155, R157, R155, R158 ;  /* 0x0000009b9d9b7223 */ /* 0x000fe2000000009e */
[----:B------:R-:W-:Y:S01]  /*84d0*/  IMAD.X R77, RZ, RZ, R77, P0 ;  /* 0x000000ffff4d7224 */ /* 0x000fe200000e064d */
[----:B------:R-:W-:Y:S01]  /*84e0*/  ISETP.GE.U32.AND P0, PT, R154, UR19, PT ;  /* 0x000000139a007c0c */ /* 0x000fe2000bf06070 */
[----:B------:R-:W-:Y:S01]  /*84f0*/  UISETP.GT.AND UP3, UPT, UR21, 0x1, UPT ;  /* 0x000000011500788c */ /* 0x000fe2000bf64270 */
[----:B------:R-:W-:Y:S01]  /*8500*/  IMAD.MOV.U32 R112, RZ, RZ, R156 ;  /* 0x000000ffff707224 */ /* 0x000fe200078e009c */
[----:B------:R-:W-:Y:S01]  /*8510*/  UIADD3 UR33, UPT, UPT, UR31, UR33, URZ ;  /* 0x000000211f217290 */ /* 0x000fe2000fffe0ff */
[----:B------:R-:W-:Y:S01]  /*8520*/  ISETP.GE.U32.AND.EX P0, PT, R77, RZ, PT, P0 ;  /* 0x000000ff4d00720c */ /* 0x000fe20003f06100 */
[----:B0-----:R-:W-:-:S02]  /*8530*/  USEL UR8, URZ, 0x1, !UP3 ;  /* 0x00000001ff087887 */ /* 0x001fc4000d800000 */
[----:B------:R-:W-:Y:S02]  /*8540*/  USEL UR21, UR21, URZ, !UP3 ;  /* 0x000000ff15157287 */ /* 0x000fe4000d800000 */
[----:B------:R-:W-:-:S08]  /*8550*/  ULOP3.LUT UR6, UR6, UR8, URZ, 0x3c, !UPT ;  /* 0x0000000806067292 */ /* 0x000fd0000f8e3cff */
[----:B------:R-:W-:Y:S05]  /*8560*/  @!P0 BRA `(.L_x_19) ;  /* 0xffffffd000208947 */ /* 0x000fea000383ffff */
[----:B------:R-:W-:Y:S01]  /*8570*/  UISETP.GE.AND UP1, UPT, UR35, 0x1, UPT ;  /* 0x000000012300788c */ /* 0x000fe2000bf26270 */
[----:B------:R-:W-:-:S08]  /*8580*/  IMAD.MOV.U32 R112, RZ, RZ, R156 ;  /* 0x000000ffff707224 */ /* 0x000fd000078e009c */
[----:B------:R-:W-:Y:S05]  /*8590*/  BRA.U !UP1, `(.L_x_14) ;  /* 0x0000000109147547 */ /* 0x000fea000b800000 */
[----:B------:R-:W-:-:S06]  /*85a0*/  USHF.L.U32 UR4, UR50, 0x1f, URZ ;  /* 0x0000001f32047899 */ /* 0x000fcc00080006ff */
[----:B------:R-:W-:-:S04]  /*85b0*/  IMAD.U32 R4, RZ, RZ, UR4 ;  /* 0x00000004ff047e24 */ /* 0x000fc8000f8e00ff */
[----:B------:R-:W0:Y:S02]  /*85c0*/  SYNCS.PHASECHK.TRANS64.TRYWAIT P0, [UR32], R4 ;  /* 0x00000004ff0075a7 */ /* 0x000e240008001120 */
[----:B0-----:R-:W-:Y:S05]  /*85d0*/  @!P0 BRA `(.L_x_20) ;  /* 0x0000003000f48947 */ /* 0x001fea0003800000 */
.L_x_26:
[----:B------:R-:W-:-:S07]  /*85e0*/  IMAD.MOV.U32 R112, RZ, RZ, R156 ;  /* 0x000000ffff707224 */ /* 0x000fce00078e009c */
.L_x_14:
[----:B------:R-:W-:Y:S01]  /*85f0*/  BAR.SYNC.DEFER_BLOCKING 0x0 ;  /* 0x0000000000007b1d */ /* 0x000fe20000010000 */
[----:B------:R-:W-:Y:S01]  /*8600*/  FSETP.GEU.AND P1, PT, R155, 1.175494350822287508e-38, PT ;  /* 0x008000009b00780b */ /* 0x000fe20003f2e000 */
[----:B------:R-:W-:-:S03]  /*8610*/  ULEA UR15, UR15, UR18, 0x5 ;  /* 0x000000120f0f7291 */ /* 0x000fc6000f8e28ff */
[----:B------:R-:W-:Y:S01]  /*8620*/  FSEL R69, RZ, -23, P1 ;  /* 0xc1b80000ff457808 */ /* 0x000fe20000800000 */
[----:B------:R-:W0:Y:S01]  /*8630*/  LDCU.64 UR4, c[0x0][0x3e0] ;  /* 0x00007c00ff0477ac */ /* 0x000e220008000a00 */
[----:B------:R-:W1:Y:S02]  /*8640*/  @!P6 SYNCS.CCTL.IV [UR18+0xc000] ;  /* 0x00c00000ff00e9b1 */ /* 0x000e640008000012 */
[----:B-1----:R-:W-:Y:S01]  /*8650*/  BAR.SYNC.DEFER_BLOCKING 0x0 ;  /* 0x0000000000007b1d */ /* 0x002fe20000010000 */
[----:B0-----:R-:W-:-:S05]  /*8660*/  UIMAD UR4, UR20, UR4, URZ ;  /* 0x00000004140472a4 */ /* 0x001fca000f8e02ff */
[----:B------:R-:W0:Y:S02]  /*8670*/  @!P6 SYNCS.CCTL.IV [UR18+0xc008] ;  /* 0x00c00800ff00e9b1 */ /* 0x000e240008000012 */
[----:B0-----:R0:W-:Y:S01]  /*8680*/  STSM.16.M88 [R68], R155 ;  /* 0x0000009b44007844 */ /* 0x0011e20000000000 */
[----:B------:R-:W-:Y:S01]  /*8690*/  BAR.SYNC.DEFER_BLOCKING 0x0 ;  /* 0x0000000000007b1d */ /* 0x000fe20000010000 */
[----:B0-----:R-:W-:-:S05]  /*86a0*/  @!P1 FMUL R155, R155, 8388608 ;  /* 0x4b0000009b9b9820 */ /* 0x001fca0000400000 */
[----:B---3--:R-:W0:Y:S01]  /*86b0*/  LDTM.x64 R4, tmem[UR16] ;  /* 0x00000010000479ee */ /* 0x008e220008340000 */
[----:B------:R-:W-:-:S05]  /*86c0*/  VIADD R70, R155, 0xc0cafb0d ;  /* 0xc0cafb0d9b467836 */ /* 0x000fca0000000000 */
[----:B------:R-:W-:-:S04]  /*86d0*/  LOP3.LUT R70, R70, 0xff800000, RZ, 0xc0, !PT ;  /* 0xff80000046467812 */ /* 0x000fc800078ec0ff */
[----:B------:R-:W-:Y:S01]  /*86e0*/  I2FP.F32.S32 R72, R70 ;  /* 0x0000004600487245 */ /* 0x000fe20000201400 */
[----:B------:R-:W-:Y:S01]  /*86f0*/  IMAD.IADD R70, R155, 0x1, -R70 ;  /* 0x000000019b467824 */ /* 0x000fe200078e0a46 */
[----:B------:R-:W1:Y:S03]  /*8700*/  LDSM.16.M88 R71, [R3+UR18] ;  /* 0x000000120347783b */ /* 0x000e660008000000 */
[----:B------:R-:W-:Y:S01]  /*8710*/  FFMA.FTZ R69, R72, 1.1920928955078125e-07, R69 ;  /* 0x3400000048457823 */ /* 0x000fe20000010045 */
[----:B------:R-:W-:Y:S01]  /*8720*/  FADD R70, R70, -1 ;  /* 0xbf80000046467421 */ /* 0x000fe20000000000 */
[----:B------:R-:W-:Y:S01]  /*8730*/  NOP ;  /* 0x0000000000007918 */ /* 0x000fe20000000000 */
[----:B0-----:R-:W-:Y:S01]  /*8740*/  BAR.SYNC.DEFER_BLOCKING 0x0 ;  /* 0x0000000000007b1d */ /* 0x001fe20000010000 */
[C---:B-1----:R-:W-:Y:S02]  /*8750*/  FSETP.GT.AND P0, PT, |R71|.reuse, 8.50705917302346158658e+37, PT ;  /* 0x7e8000004700780b */ /* 0x042fe40003f04200 */
[----:B------:R-:W-:-:S11]  /*8760*/  FSETP.GEU.AND P1, PT, |R71|, 1.175494350822287508e-38, PT ;  /* 0x008000004700780b */ /* 0x000fd60003f2e200 */
[----:B------:R-:W-:Y:S01]  /*8770*/  @P0 FMUL R71, R71, 0.25 ;  /* 0x3e80000047470820 */ /* 0x000fe20000400000 */
[----:B------:R-:W-:Y:S01]  /*8780*/  @P0 FMUL R16, R16, 0.25 ;  /* 0x3e80000010100820 */ /* 0x000fe20000400000 */
[----:B------:R-:W-:Y:S01]  /*8790*/  @P0 FMUL R17, R17, 0.25 ;  /* 0x3e80000011110820 */ /* 0x000fe20000400000 */
[----:B------:R-:W-:Y:S01]  /*87a0*/  @P0 FMUL R12, R12, 0.25 ;  /* 0x3e8000000c0c0820 */ /* 0x000fe20000400000 */
[----:B------:R-:W-:Y:S01]  /*87b0*/  @!P1 FMUL R71, R71, 16777216 ;  /* 0x4b80000047479820 */ /* 0x000fe20000400000 */
[----:B------:R-:W-:Y:S01]  /*87c0*/  @P0 FMUL R13, R13, 0.25 ;  /* 0x3e8000000d0d0820 */ /* 0x000fe20000400000 */
[----:B------:R-:W-:Y:S01]  /*87d0*/  @P0 FMUL R14, R14, 0.25 ;  /* 0x3e8000000e0e0820 */ /* 0x000fe20000400000 */
[----:B------:R-:W-:Y:S01]  /*87e0*/  @P0 FMUL R15, R15, 0.25 ;  /* 0x3e8000000f0f0820 */ /* 0x000fe20000400000 */
[----:B------:R-:W-:Y:S01]  /*87f0*/  @P0 FMUL R4, R4, 0.25 ;  /* 0x3e80000004040820 */ /* 0x000fe20000400000 */
[----:B------:R-:W-:Y:S01]  /*8800*/  @P0 FMUL R5, R5, 0.25 ;  /* 0x3e80000005050820 */ /* 0x000fe20000400000 */
[----:B------:R-:W0:Y:S01]  /*8810*/  MUFU.RCP R71, R71 ;  /* 0x0000004700477308 */ /* 0x000e220000001000 */
[----:B------:R-:W-:Y:S01]  /*8820*/  @P0 FMUL R6, R6, 0.25 ;  /* 0x3e80000006060820 */ /* 0x000fe20000400000 */
[----:B------:R-:W-:Y:S01]  /*8830*/  @P0 FMUL R7, R7, 0.25 ;  /* 0x3e80000007070820 */ /* 0x000fe20000400000 */
[----:B------:R-:W-:Y:S01]  /*8840*/  @P0 FMUL R8, R8, 0.25 ;  /* 0x3e80000008080820 */ /* 0x000fe20000400000 */
[----:B------:R-:W-:Y:S01]  /*8850*/  @P0 FMUL R9, R9, 0.25 ;  /* 0x3e80000009090820 */ /* 0x000fe20000400000 */
[----:B------:R-:W-:Y:S01]  /*8860*/  @P0 FMUL R30, R30, 0.25 ;  /* 0x3e8000001e1e0820 */ /* 0x000fe20000400000 */
[----:B------:R-:W-:Y:S01]  /*8870*/  @P0 FMUL R31, R31, 0.25 ;  /* 0x3e8000001f1f0820 */ /* 0x000fe20000400000 */
[----:B------:R-:W-:Y:S01]  /*8880*/  @P0 FMUL R24, R24, 0.25 ;  /* 0x3e80000018180820 */ /* 0x000fe20000400000 */
[----:B------:R-:W-:Y:S01]  /*8890*/  @P0 FMUL R25, R25, 0.25 ;  /* 0x3e80000019190820 */ /* 0x000fe20000400000 */
[----:B------:R-:W-:Y:S01]  /*88a0*/  @!P1 FMUL R16, R16, 16777216 ;  /* 0x4b80000010109820 */ /* 0x000fe20000400000 */
[----:B------:R-:W-:Y:S01]  /*88b0*/  @!P1 FMUL R17, R17, 16777216 ;  /* 0x4b80000011119820 */ /* 0x000fe20000400000 */
[----:B------:R-:W-:Y:S01]  /*88c0*/  @!P1 FMUL R12, R12, 16777216 ;  /* 0x4b8000000c0c9820 */ /* 0x000fe20000400000 */
[----:B------:R-:W-:Y:S01]  /*88d0*/  @!P1 FMUL R13, R13, 16777216 ;  /* 0x4b8000000d0d9820 */ /* 0x000fe20000400000 */
[----:B------:R-:W-:Y:S01]  /*88e0*/  @!P1 FMUL R14, R14, 16777216 ;  /* 0x4b8000000e0e9820 */ /* 0x000fe20000400000 */
[----:B------:R-:W-:Y:S01]  /*88f0*/  @!P1 FMUL R15, R15, 16777216 ;  /* 0x4b8000000f0f9820 */ /* 0x000fe20000400000 */
        /* <DEDUP_REMOVED lines=18> */
[C---:B0-----:R-:W-:Y:S01]  /*8a20*/  FMUL R16, R71.reuse, R16 ;  /* 0x0000001047107220 */ /* 0x041fe20000400000 */
[----:B------:R-:W-:Y:S01]  /*8a30*/  FMUL R17, R71, R17 ;  /* 0x0000001147117220 */ /* 0x000fe20000400000 */
[----:B------:R-:W-:Y:S01]  /*8a40*/  @P0 FMUL R40, R40, 0.25 ;  /* 0x3e80000028280820 */ /* 0x000fe20000400000 */
[----:B------:R-:W-:Y:S01]  /*8a50*/  @P0 FMUL R41, R41, 0.25 ;  /* 0x3e80000029290820 */ /* 0x000fe20000400000 */
[----:B------:R-:W-:Y:S01]  /*8a60*/  @P0 FMUL R42, R42, 0.25 ;  /* 0x3e8000002a2a0820 */ /* 0x000fe20000400000 */
[----:B------:R-:W-:Y:S01]  /*8a70*/  @P0 FMUL R43, R43, 0.25 ;  /* 0x3e8000002b2b0820 */ /* 0x000fe20000400000 */
[C---:B------:R-:W-:Y:S01]  /*8a80*/  FMUL R12, R71.reuse, R12 ;  /* 0x0000000c470c7220 */ /* 0x040fe20000400000 */
[C---:B------:R-:W-:Y:S01]  /*8a90*/  FMUL R13, R71.reuse, R13 ;  /* 0x0000000d470d7220 */ /* 0x040fe20000400000 */
[C---:B------:R-:W-:Y:S01]  /*8aa0*/  FMUL R14, R71.reuse, R14 ;  /* 0x0000000e470e7220 */ /* 0x040fe20000400000 */
[----:B------:R-:W-:Y:S01]  /*8ab0*/  FMUL R15, R71, R15 ;  /* 0x0000000f470f7220 */ /* 0x000fe20000400000 */
        /* <DEDUP_REMOVED lines=32> */
[----:B------:R-:W-:Y:S01]  /*8cc0*/  F2FP.SATFINITE.E4M3.F32.PACK_AB_MERGE_C R16, R17, R16, RZ ;  /* 0x000000101110723e */ /* 0x000fe200048070ff */
        /* <DEDUP_REMOVED lines=12> */
[----:B------:R-:W-:Y:S01]  /*8d90*/  F2FP.SATFINITE.E4M3.F32.PACK_AB_MERGE_C R12, R13, R12, RZ ;  /* 0x0000000c0d0c723e */ /* 0x000fe200048070ff */
[----:B------:R-:W-:Y:S01]  /*8da0*/  @!P1 FMUL R36, R36, 16777216 ;  /* 0x4b80000024249820 */ /* 0x000fe20000400000 */
[----:B------:R-:W-:Y:S01]  /*8db0*/  F2FP.SATFINITE.E4M3.F32.PACK_AB_MERGE_C R14, R15, R14, RZ ;  /* 0x0000000e0f0e723e */ /* 0x000fe200048070ff */
        /* <DEDUP_REMOVED lines=21> */
[----:B------:R-:W-:Y:S01]  /*8f10*/  F2FP.SATFINITE.E4M3.F32.PACK_AB_MERGE_C R4, R5, R4, RZ ;  /* 0x000000040504723e */ /* 0x000fe200048070ff */
[----:B------:R-:W-:Y:S01]  /*8f20*/  FMUL R40, R71, R40 ;  /* 0x0000002847287220 */ /* 0x000fe20000400000 */
[----:B------:R-:W-:Y:S01]  /*8f30*/  F2FP.SATFINITE.E4M3.F32.PACK_AB_MERGE_C R6, R7, R6, RZ ;  /* 0x000000060706723e */ /* 0x000fe200048070ff */
[----:B------:R-:W-:Y:S01]  /*8f40*/  FMUL R41, R71, R41 ;  /* 0x0000002947297220 */ /* 0x000fe20000400000 */
[----:B------:R-:W-:Y:S01]  /*8f50*/  F2FP.SATFINITE.E4M3.F32.PACK_AB_MERGE_C R8, R9, R8, RZ ;  /* 0x000000080908723e */ /* 0x000fe200048070ff */
[----:B------:R-:W-:Y:S01]  /*8f60*/  FMUL R42, R71, R42 ;  /* 0x0000002a472a7220 */ /* 0x000fe20000400000 */
[----:B------:R-:W-:Y:S01]  /*8f70*/  F2FP.SATFINITE.E4M3.F32.PACK_AB_MERGE_C R30, R31, R30, RZ ;  /* 0x0000001e1f1e723e */ /* 0x000fe200048070ff */
[----:B------:R-:W-:Y:S01]  /*8f80*/  FMUL R43, R71, R43 ;  /* 0x0000002b472b7220 */ /* 0x000fe20000400000 */
[----:B------:R-:W-:Y:S01]  /*8f90*/  F2FP.SATFINITE.E4M3.F32.PACK_AB_MERGE_C R24, R25, R24, RZ ;  /* 0x000000181918723e */ /* 0x000fe200048070ff */
[----:B------:R-:W-:Y:S01]  /*8fa0*/  @P0 FMUL R18, R18, 0.25 ;  /* 0x3e80000012120820 */ /* 0x000fe20000400000 */
[----:B------:R-:W-:Y:S01]  /*8fb0*/  LOP3.LUT R31, R16, 0xffff, RZ, 0xc0, !PT ;  /* 0x0000ffff101f7812 */ /* 0x000fe200078ec0ff */
[----:B------:R-:W-:Y:S01]  /*8fc0*/  @P0 FMUL R19, R19, 0.25 ;  /* 0x3e80000013130820 */ /* 0x000fe20000400000 */
[----:B------:R-:W-:Y:S01]  /*8fd0*/  @!P1 FMUL R10, R10, 16777216 ;  /* 0x4b8000000a0a9820 */ /* 0x000fe20000400000 */
[----:B------:R-:W-:Y:S01]  /*8fe0*/  @!P1 FMUL R11, R11, 16777216 ;  /* 0x4b8000000b0b9820 */ /* 0x000fe20000400000 */
[----:B------:R-:W-:Y:S01]  /*8ff0*/  @!P1 FMUL R50, R50, 16777216 ;  /* 0x4b80000032329820 */ /* 0x000fe20000400000 */
[----:B------:R-:W-:Y:S01]  /*9000*/  @!P1 FMUL R51, R51, 16777216 ;  /* 0x4b80000033339820 */ /* 0x000fe20000400000 */
[----:B------:R-:W-:Y:S01]  /*9010*/  LOP3.LUT R16, R12, 0xffff, RZ, 0xc0, !PT ;  /* 0x0000ffff0c107812 */ /* 0x000fe200078ec0ff */
[----:B------:R-:W-:Y:S01]  /*9020*/  @P0 FMUL R58, R58, 0.25 ;  /* 0x3e8000003a3a0820 */ /* 0x000fe20000400000 */
[----:B------:R-:W-:Y:S01]  /*9030*/  LOP3.LUT R25, R14, 0xffff, RZ, 0xc0, !PT ;  /* 0x0000ffff0e197812 */ /* 0x000fe200078ec0ff */
        /* <DEDUP_REMOVED lines=31> */
[----:B------:R-:W-:Y:S01]  /*9230*/  LOP3.LUT R23, R8, 0xffff, RZ, 0xc0, !PT ;  /* 0x0000ffff08177812 */ /* 0x000fe200078ec0ff */
[----:B------:R-:W-:Y:S01]  /*9240*/  @!P1 FMUL R18, R18, 16777216 ;  /* 0x4b80000012129820 */ /* 0x000fe20000400000 */
[----:B------:R-:W-:Y:S01]  /*9250*/  @!P1 FMUL R19, R19, 16777216 ;  /* 0x4b80000013139820 */ /* 0x000fe20000400000 */
        /* <DEDUP_REMOVED lines=8> */
[--C-:B------:R-:W-:Y:S01]  /*92e0*/  PRMT R7, R31, 0x3340, R0.reuse ;  /* 0x000033401f077816 */ /* 0x100fe20000000000 */
[C---:B------:R-:W-:Y:S01]  /*92f0*/  FMUL R52, R71.reuse, R52 ;  /* 0x0000003447347220 */ /* 0x040fe20000400000 */
[----:B------:R-:W-:Y:S01]  /*9300*/  PRMT R6, R16, 0x3340, R25 ;  /* 0x0000334010067816 */ /* 0x000fe20000000019 */
[C---:B------:R-:W-:Y:S01]  /*9310*/  FMUL R53, R71.reuse, R53 ;  /* 0x0000003547357220 */ /* 0x040fe20000400000 */
[----:B------:R-:W-:Y:S01]  /*9320*/  LOP3.LUT R28, R28, 0xffff, RZ, 0xc0, !PT ;  /* 0x0000ffff1c1c7812 */ /* 0x000fe200078ec0ff */
[C---:B------:R-:W-:Y:S01]  /*9330*/  FMUL R54, R71.reuse, R54 ;  /* 0x0000003647367220 */ /* 0x040fe20000400000 */
[----:B------:R-:W-:Y:S01]  /*9340*/  LOP3.LUT R41, R30, 0xffff, RZ, 0xc0, !PT ;  /* 0x0000ffff1e297812 */ /* 0x000fe200078ec0ff */
[C---:B------:R-:W-:Y:S01]  /*9350*/  FMUL R55, R71.reuse, R55 ;  /* 0x0000003747377220 */ /* 0x040fe20000400000 */
[----:B------:R-:W-:Y:S01]  /*9360*/  LOP3.LUT R43, R32, 0xffff, RZ, 0xc0, !PT ;  /* 0x0000ffff202b7812 */ /* 0x000fe200078ec0ff */
        /* <DEDUP_REMOVED lines=13> */
[----:B------:R-:W-:Y:S01]  /*9440*/  FMUL R18, R71, R18 ;  /* 0x0000001247127220 */ /* 0x000fe20000400000 */
[----:B------:R-:W-:Y:S01]  /*9450*/  F2FP.SATFINITE.E4M3.F32.PACK_AB_MERGE_C R46, R47, R46, RZ ;  /* 0x0000002e2f2e723e */ /* 0x000fe200048070ff */
[----:B------:R-:W-:Y:S01]  /*9460*/  FMUL R19, R71, R19 ;  /* 0x0000001347137220 */ /* 0x000fe20000400000 */
[----:B------:R-:W-:Y:S01]  /*9470*/  F2FP.SATFINITE.E4M3.F32.PACK_AB_MERGE_C R48, R49, R48, RZ ;  /* 0x000000303130723e */ /* 0x000fe200048070ff */
[----:B------:R-:W-:Y:S01]  /*9480*/  @P0 FMUL R34, R34, 0.25 ;  /* 0x3e80000022220820 */ /* 0x000fe20000400000 */
[----:B------:R-:W-:Y:S01]  /*9490*/  PRMT R5, R23, 0x3340, R0 ;  /* 0x0000334017057816 */ /* 0x000fe20000000000 */
[----:B------:R-:W-:Y:S01]  /*94a0*/  @P0 FMUL R35, R35, 0.25 ;  /* 0x3e80000023230820 */ /* 0x000fe20000400000 */
[----:B------:R-:W-:Y:S01]  /*94b0*/  PRMT R4, R21, 0x3340, R72 ;  /* 0x0000334015047816 */ /* 0x000fe20000000048 */
[C---:B------:R-:W-:Y:S01]  /*94c0*/  FMUL R58, R71.reuse, R58 ;  /* 0x0000003a473a7220 */ /* 0x040fe20000400000 */
[----:B------:R-:W-:Y:S01]  /*94d0*/  LOP3.LUT R20, R20, 0xffff, RZ, 0xc0, !PT ;  /* 0x0000ffff14147812 */ /* 0x000fe200078ec0ff */
[C---:B------:R-:W-:Y:S01]  /*94e0*/  FMUL R59, R71.reuse, R59 ;  /* 0x0000003b473b7220 */ /* 0x040fe20000400000 */
[----:B------:R-:W-:Y:S01]  /*94f0*/  LOP3.LUT R37, R22, 0xffff, RZ, 0xc0, !PT ;  /* 0x0000ffff16257812 */ /* 0x000fe200078ec0ff */
[C---:B------:R-:W-:Y:S01]  /*9500*/  FMUL R26, R71.reuse, R26 ;  /* 0x0000001a471a7220 */ /* 0x040fe20000400000 */
[----:B------:R-:W-:Y:S01]  /*9510*/  LOP3.LUT R39, R24, 0xffff, RZ, 0xc0, !PT ;  /* 0x0000ffff18277812 */ /* 0x000fe200078ec0ff */
[----:B------:R-:W-:Y:S01]  /*9520*/  FMUL R27, R71, R27 ;  /* 0x0000001b471b7220 */ /* 0x000fe20000400000 */
[----:B------:R-:W-:Y:S01]  /*9530*/  PRMT R13, R6, 0x5410, R7 ;  /* 0x00005410060d7816 */ /* 0x000fe20000000007 */
[----:B------:R-:W-:Y:S01]  /*9540*/  @!P1 FMUL R34, R34, 16777216 ;  /* 0x4b80000022229820 */ /* 0x000fe20000400000 */
[----:B------:R-:W-:Y:S01]  /*9550*/  F2FP.SATFINITE.E4M3.F32.PACK_AB_MERGE_C R10, R11, R10, RZ ;  /* 0x0000000a0b0a723e */ /* 0x000fe200048070ff */
[----:B------:R-:W-:Y:S01]  /*9560*/  @!P1 FMUL R35, R35, 16777216 ;  /* 0x4b80000023239820 */ /* 0x000fe20000400000 */
[----:B------:R-:W-:Y:S01]  /*9570*/  F2FP.SATFINITE.E4M3.F32.PACK_AB_MERGE_C R50, R51, R50, RZ ;  /* 0x000000323332723e */ /* 0x000fe200048070ff */
[----:B------:R-:W-:Y:S01]  /*9580*/  FMUL R34, R71, R34 ;  /* 0x0000002247227220 */ /* 0x000fe20000400000 */
[----:B------:R-:W-:Y:S01]  /*9590*/  PRMT R7, R43, 0x3340, R0 ;  /* 0x000033402b077816 */ /* 0x000fe20000000000 */
[----:B------:R-:W-:Y:S01]  /*95a0*/  FMUL R35, R71, R35 ;  /* 0x0000002347237220 */ /* 0x000fe20000400000 */
[----:B------:R-:W-:Y:S01]  /*95b0*/  PRMT R6, R28, 0x3340, R41 ;  /* 0x000033401c067816 */ /* 0x000fe20000000029 */
[----:B------:R-:W-:Y:S01]  /*95c0*/  @P0 FMUL R66, R66, 0.25 ;  /* 0x3e80000042420820 */ /* 0x000fe20000400000 */
[----:B------:R-:W-:Y:S01]  /*95d0*/  PRMT R11, R4, 0x5410, R5 ;  /* 0x00005410040b7816 */ /* 0x000fe20000000005 */
[----:B------:R-:W-:Y:S01]  /*95e0*/  @P0 FMUL R67, R67, 0.25 ;  /* 0x3e80000043430820 */ /* 0x000fe20000400000 */
[----:B------:R-:W-:Y:S01]  /*95f0*/  LOP3.LUT R36, R36, 0xffff, RZ, 0xc0, !PT ;  /* 0x0000ffff24247812 */ /* 0x000fe200078ec0ff */
[----:B------:R-:W-:Y:S01]  /*9600*/  @!P1 FMUL R66, R66, 16777216 ;  /* 0x4b80000042429820 */ /* 0x000fe20000400000 */
[----:B------:R-:W-:Y:S01]  /*9610*/  LOP3.LUT R45, R38, 0xffff, RZ, 0xc0, !PT ;  /* 0x0000ffff262d7812 */ /* 0x000fe200078ec0ff */
[----:B------:R-:W-:Y:S01]  /*9620*/  @!P1 FMUL R67, R67, 16777216 ;  /* 0x4b80000043439820 */ /* 0x000fe20000400000 */
[----:B------:R-:W-:Y:S01]  /*9630*/  LOP3.LUT R47, R40, 0xffff, RZ, 0xc0, !PT ;  /* 0x0000ffff282f7812 */ /* 0x000fe200078ec0ff */
[C---:B------:R-:W-:Y:S01]  /*9640*/  FMUL R66, R71.reuse, R66 ;  /* 0x0000004247427220 */ /* 0x040fe20000400000 */
[----:B------:R-:W-:Y:S01]  /*9650*/  LOP3.LUT R44, R44, 0xffff, RZ, 0xc0, !PT ;  /* 0x0000ffff2c2c7812 */ /* 0x000fe200078ec0ff */
[----:B------:R-:W-:Y:S01]  /*9660*/  FMUL R67, R71, R67 ;  /* 0x0000004347437220 */ /* 0x000fe20000400000 */
[----:B------:R-:W-:-:S02]  /*9670*/  LOP3.LUT R49, R46, 0xffff, RZ, 0xc0, !PT ;  /* 0x0000ffff2e317812 */ /* 0x000fc400078ec0ff */
[----:B------:R-:W-:Y:S02]  /*9680*/  LOP3.LUT R51, R48, 0xffff, RZ, 0xc0, !PT ;  /* 0x0000ffff30337812 */ /* 0x000fe400078ec0ff */
[----:B------:R-:W-:Y:S02]  /*9690*/  F2FP.SATFINITE.E4M3.F32.PACK_AB_MERGE_C R52, R53, R52, RZ ;  /* 0x000000343534723e */ /* 0x000fe400048070ff */
[----:B------:R-:W-:Y:S02]  /*96a0*/  F2FP.SATFINITE.E4M3.F32.PACK_AB_MERGE_C R54, R55, R54, RZ ;  /* 0x000000363736723e */ /* 0x000fe400048070ff */
[----:B------:R-:W-:Y:S02]  /*96b0*/  F2FP.SATFINITE.E4M3.F32.PACK_AB_MERGE_C R56, R57, R56, RZ ;  /* 0x000000383938723e */ /* 0x000fe400048070ff */
[----:B------:R-:W-:Y:S02]  /*96c0*/  F2FP.SATFINITE.E4M3.F32.PACK_AB_MERGE_C R60, R61, R60, RZ ;  /* 0x0000003c3d3c723e */ /* 0x000fe400048070ff */
[----:B------:R-:W-:-:S02]  /*96d0*/  F2FP.SATFINITE.E4M3.F32.PACK_AB_MERGE_C R62, R63, R62, RZ ;  /* 0x0000003e3f3e723e */ /* 0x000fc400048070ff */
[----:B------:R-:W-:Y:S02]  /*96e0*/  F2FP.SATFINITE.E4M3.F32.PACK_AB_MERGE_C R64, R65, R64, RZ ;  /* 0x000000404140723e */ /* 0x000fe400048070ff */
[----:B------:R-:W-:Y:S02]  /*96f0*/  PRMT R5, R39, 0x3340, R0 ;  /* 0x0000334027057816 */ /* 0x000fe40000000000 */
[----:B------:R-:W-:Y:S02]  /*9700*/  PRMT R4, R20, 0x3340, R37 ;  /* 0x0000334014047816 */ /* 0x000fe40000000025 */
[----:B------:R-:W-:Y:S02]  /*9710*/  F2FP.SATFINITE.E4M3.F32.PACK_AB_MERGE_C R18, R19, R18, RZ ;  /* 0x000000121312723e */ /* 0x000fe400048070ff */
[----:B------:R-:W-:Y:S02]  /*9720*/  PRMT R17, R6, 0x5410, R7 ;  /* 0x0000541006117816 */ /* 0x000fe40000000007 */
[----:B------:R-:W-:-:S02]  /*9730*/  F2FP.SATFINITE.E4M3.F32.PACK_AB_MERGE_C R58, R59, R58, RZ ;  /* 0x0000003a3b3a723e */ /* 0x000fc400048070ff */
[--C-:B------:R-:W-:Y:S02]  /*9740*/  PRMT R9, R47, 0x3340, R0.reuse ;  /* 0x000033402f097816 */ /* 0x100fe40000000000 */
[----:B------:R-:W-:Y:S02]  /*9750*/  PRMT R19, R51, 0x3340, R0 ;  /* 0x0000334033137816 */ /* 0x000fe40000000000 */
[----:B------:R-:W-:Y:S02]  /*9760*/  PRMT R8, R36, 0x3340, R45 ;  /* 0x0000334024087816 */ /* 0x000fe4000000002d */
[----:B------:R-:W-:Y:S02]  /*9770*/  PRMT R12, R44, 0x3340, R49 ;  /* 0x000033402c0c7816 */ /* 0x000fe40000000031 */
[----:B------:R-:W-:Y:S02]  /*9780*/  SHF.R.U32.HI R6, RZ, 0x8, R23 ;  /* 0x00000008ff067819 */ /* 0x000fe40000011617 */
[----:B------:R-:W-:-:S02]  /*9790*/  PRMT R15, R4, 0x5410, R5 ;  /* 0x00005410040f7816 */ /* 0x000fc40000000005 */
[----:B------:R-:W-:Y:S02]  /*97a0*/  LOP3.LUT R52, R52, 0xffff, RZ, 0xc0, !PT ;  /* 0x0000ffff34347812 */ /* 0x000fe400078ec0ff */
[----:B------:R-:W-:Y:S02]  /*97b0*/  LOP3.LUT R53, R54, 0xffff, RZ, 0xc0, !PT ;  /* 0x0000ffff36357812 */ /* 0x000fe400078ec0ff */
[----:B------:R-:W-:Y:S02]  /*97c0*/  LOP3.LUT R55, R56, 0xffff, RZ, 0xc0, !PT ;  /* 0x0000ffff38377812 */ /* 0x000fe400078ec0ff */
[----:B------:R-:W-:Y:S02]  /*97d0*/  LOP3.LUT R60, R60, 0xffff, RZ, 0xc0, !PT ;  /* 0x0000ffff3c3c7812 */ /* 0x000fe400078ec0ff */
[----:B------:R-:W-:Y:S02]  /*97e0*/  LOP3.LUT R57, R62, 0xffff, RZ, 0xc0, !PT ;  /* 0x0000ffff3e397812 */ /* 0x000fe400078ec0ff */
[----:B------:R-:W-:-:S02]  /*97f0*/  LOP3.LUT R59, R64, 0xffff, RZ, 0xc0, !PT ;  /* 0x0000ffff403b7812 */ /* 0x000fc400078ec0ff */
[----:B------:R-:W-:Y:S02]  /*9800*/  SHF.R.U32.HI R4, RZ, 0x8, R21 ;  /* 0x00000008ff047819 */ /* 0x000fe40000011615 */
[----:B------:R-:W-:Y:S02]  /*9810*/  SHF.R.U32.HI R5, RZ, 0x8, R72 ;  /* 0x00000008ff057819 */ /* 0x000fe40000011648 */
[----:B------:R-:W-:Y:S02]  /*9820*/  F2FP.SATFINITE.E4M3.F32.PACK_AB_MERGE_C R26, R27, R26, RZ ;  /* 0x0000001a1b1a723e */ /* 0x000fe400048070ff */
[----:B------:R-:W-:Y:S02]  /*9830*/  PRMT R27, R8, 0x5410, R9 ;  /* 0x00005410081b7816 */ /* 0x000fe40000000009 */
[----:B------:R-:W-:Y:S02]  /*9840*/  PRMT R33, R12, 0x5410, R19 ;  /* 0x000054100c217816 */ /* 0x000fe40000000013 */
[----:B------:R-:W-:-:S02]  /*9850*/  LOP3.LUT R6, R6, 0xffff, RZ, 0xc0, !PT ;  /* 0x0000ffff06067812 */ /* 0x000fc400078ec0ff */
[--C-:B------:R-:W-:Y:S02]  /*9860*/  PRMT R8, R55, 0x3340, R0.reuse ;  /* 0x0000334037087816 */ /* 0x100fe40000000000 */
[----:B------:R-:W-:Y:S02]  /*9870*/  PRMT R12, R59, 0x3340, R0 ;  /* 0x000033403b0c7816 */ /* 0x000fe40000000000 */
[----:B------:R-:W-:Y:S02]  /*9880*/  PRMT R7, R52, 0x3340, R53 ;  /* 0x0000334034077816 */ /* 0x000fe40000000035 */
[----:B------:R-:W-:Y:S02]  /*9890*/  PRMT R9, R60, 0x3340, R57 ;  /* 0x000033403c097816 */ /* 0x000fe40000000039 */
[----:B------:R-:W-:Y:S02]  /*98a0*/  LOP3.LUT R4, R4, 0xffff, RZ, 0xc0, !PT ;  /* 0x0000ffff04047812 */ /* 0x000fe400078ec0ff */
[----:B------:R-:W-:-:S02]  /*98b0*/  LOP3.LUT R5, R5, 0xffff, RZ, 0xc0, !PT ;  /* 0x0000ffff05057812 */ /* 0x000fc400078ec0ff */
[----:B------:R-:W-:Y:S02]  /*98c0*/  F2FP.SATFINITE.E4M3.F32.PACK_AB_MERGE_C R34, R35, R34, RZ ;  /* 0x000000222322723e */ /* 0x000fe400048070ff */
[----:B------:R-:W-:Y:S02]  /*98d0*/  PRMT R19, R6, 0x3340, R1 ;  /* 0x0000334006137816 */ /* 0x000fe40000000001 */
[----:B------:R-:W-:Y:S02]  /*98e0*/  PRMT R29, R7, 0x5410, R8 ;  /* 0x00005410071d7816 */ /* 0x000fe40000000008 */
[----:B------:R-:W-:Y:S02]  /*98f0*/  PRMT R35, R9, 0x5410, R12 ;  /* 0x0000541009237816 */ /* 0x000fe4000000000c */
[----:B------:R-:W-:Y:S02]  /*9900*/  SHF.R.U32.HI R6, RZ, 0x8, R31 ;  /* 0x00000008ff067819 */ /* 0x000fe4000001161f */
[----:B------:R-:W-:-:S02]  /*9910*/  PRMT R12, R4, 0x3340, R5 ;  /* 0x00003340040c7816 */ /* 0x000fc40000000005 */
[----:B------:R-:W-:Y:S02]  /*9920*/  SHF.R.U32.HI R7, RZ, 0x8, R20 ;  /* 0x00000008ff077819 */ /* 0x000fe40000011614 */
[----:B------:R-:W-:Y:S01]  /*9930*/  SHF.R.U32.HI R8, RZ, 0x8, R37 ;  /* 0x00000008ff087819 */ /* 0x000fe20000011625 */
[----:B------:R-:W-:Y:S01]  /*9940*/  IMAD.MOV.U32 R37, RZ, RZ, 0x3dc6b27f ;  /* 0x3dc6b27fff257424 */ /* 0x000fe200078e00ff */
[----:B------:R-:W-:Y:S02]  /*9950*/  SHF.R.U32.HI R4, RZ, 0x8, R16 ;  /* 0x00000008ff047819 */ /* 0x000fe40000011610 */
[----:B------:R-:W-:Y:S02]  /*9960*/  SHF.R.U32.HI R5, RZ, 0x8, R25 ;  /* 0x00000008ff057819 */ /* 0x000fe40000011619 */
[----:B------:R-:W-:Y:S02]  /*9970*/  LOP3.LUT R6, R6, 0xffff, RZ, 0xc0, !PT ;  /* 0x0000ffff06067812 */ /* 0x000fe400078ec0ff */
[----:B------:R-:W-:-:S02]  /*9980*/  SHF.R.U32.HI R9, RZ, 0x8, R39 ;  /* 0x00000008ff097819 */ /* 0x000fc40000011627 */
[----:B------:R-:W-:Y:S02]  /*9990*/  LOP3.LUT R7, R7, 0xffff, RZ, 0xc0, !PT ;  /* 0x0000ffff07077812 */ /* 0x000fe400078ec0ff */
[----:B------:R-:W-:Y:S02]  /*99a0*/  LOP3.LUT R8, R8, 0xffff, RZ, 0xc0, !PT ;  /* 0x0000ffff08087812 */ /* 0x000fe400078ec0ff */
[----:B------:R-:W-:Y:S02]  /*99b0*/  LOP3.LUT R4, R4, 0xffff, RZ, 0xc0, !PT ;  /* 0x0000ffff04047812 */ /* 0x000fe400078ec0ff */
[----:B------:R-:W-:Y:S02]  /*99c0*/  LOP3.LUT R5, R5, 0xffff, RZ, 0xc0, !PT ;  /* 0x0000ffff05057812 */ /* 0x000fe400078ec0ff */
[----:B------:R-:W-:Y:S02]  /*99d0*/  PRMT R21, R6, 0x3340, R1 ;  /* 0x0000334006157816 */ /* 0x000fe40000000001 */
[----:B------:R-:W-:-:S02]  /*99e0*/  LOP3.LUT R9, R9, 0xffff, RZ, 0xc0, !PT ;  /* 0x0000ffff09097812 */ /* 0x000fc400078ec0ff */
[----:B------:R-:W-:Y:S02]  /*99f0*/  PRMT R16, R7, 0x3340, R8 ;  /* 0x0000334007107816 */ /* 0x000fe40000000008 */
[----:B------:R-:W-:Y:S02]  /*9a00*/  SHF.R.U32.HI R6, RZ, 0x8, R43 ;  /* 0x00000008ff067819 */ /* 0x000fe4000001162b */
[----:B------:R-:W-:Y:S02]  /*9a10*/  PRMT R14, R4, 0x3340, R5 ;  /* 0x00003340040e7816 */ /* 0x000fe40000000005 */
[----:B------:R-:W-:Y:S02]  /*9a20*/  SHF.R.U32.HI R7, RZ, 0x8, R36 ;  /* 0x00000008ff077819 */ /* 0x000fe40000011624 */
[----:B------:R-:W-:Y:S02]  /*9a30*/  SHF.R.U32.HI R8, RZ, 0x8, R45 ;  /* 0x00000008ff087819 */ /* 0x000fe4000001162d */
[----:B------:R-:W-:-:S02]  /*9a40*/  SHF.R.U32.HI R4, RZ, 0x8, R28 ;  /* 0x00000008ff047819 */ /* 0x000fc4000001161c */
[----:B------:R-:W-:Y:S02]  /*9a50*/  SHF.R.U32.HI R5, RZ, 0x8, R41 ;  /* 0x00000008ff057819 */ /* 0x000fe40000011629 */
[----:B------:R-:W-:Y:S02]  /*9a60*/  PRMT R23, R9, 0x3340, R0 ;  /* 0x0000334009177816 */ /* 0x000fe40000000000 */
[----:B------:R-:W-:Y:S02]  /*9a70*/  LOP3.LUT R25, R6, 0xffff, RZ, 0xc0, !PT ;  /* 0x0000ffff06197812 */ /* 0x000fe400078ec0ff */
[----:B------:R-:W-:Y:S02]  /*9a80*/  SHF.R.U32.HI R9, RZ, 0x8, R47 ;  /* 0x00000008ff097819 */ /* 0x000fe4000001162f */
[----:B------:R-:W-:Y:S02]  /*9a90*/  LOP3.LUT R7, R7, 0xffff, RZ, 0xc0, !PT ;  /* 0x0000ffff07077812 */ /* 0x000fe400078ec0ff */
[----:B------:R-:W-:-:S02]  /*9aa0*/  LOP3.LUT R8, R8, 0xffff, RZ, 0xc0, !PT ;  /* 0x0000ffff08087812 */ /* 0x000fc400078ec0ff */
[----:B------:R-:W-:Y:S02]  /*9ab0*/  LOP3.LUT R4, R4, 0xffff, RZ, 0xc0, !PT ;  /* 0x0000ffff04047812 */ /* 0x000fe400078ec0ff */
[----:B------:R-:W-:Y:S02]  /*9ac0*/  LOP3.LUT R5, R5, 0xffff, RZ, 0xc0, !PT ;  /* 0x0000ffff05057812 */ /* 0x000fe400078ec0ff */
[----:B------:R-:W-:Y:S02]  /*9ad0*/  PRMT R20, R25, 0x3340, R0 ;  /* 0x0000334019147816 */ /* 0x000fe40000000000 */
[----:B------:R-:W-:Y:S02]  /*9ae0*/  LOP3.LUT R31, R9, 0xffff, RZ, 0xc0, !PT ;  /* 0x0000ffff091f7812 */ /* 0x000fe400078ec0ff */
[----:B------:R-:W-:Y:S02]  /*9af0*/  PRMT R25, R7, 0x3340, R8 ;  /* 0x0000334007197816 */ /* 0x000fe40000000008 */
[----:B------:R-:W-:-:S02]  /*9b00*/  PRMT R9, R4, 0x3340, R5 ;  /* 0x0000334004097816 */ /* 0x000fc40000000005 */
[----:B------:R-:W-:Y:S02]  /*9b10*/  SHF.R.U32.HI R7, RZ, 0x8, R52 ;  /* 0x00000008ff077819 */ /* 0x000fe40000011634 */
[----:B------:R-:W-:Y:S02]  /*9b20*/  SHF.R.U32.HI R8, RZ, 0x8, R53 ;  /* 0x00000008ff087819 */ /* 0x000fe40000011635 */
[----:B------:R-:W-:Y:S02]  /*9b30*/  SHF.R.U32.HI R4, RZ, 0x8, R44 ;  /* 0x00000008ff047819 */ /* 0x000fe4000001162c */
[----:B------:R-:W-:Y:S01]  /*9b40*/  SHF.R.U32.HI R5, RZ, 0x8, R49 ;  /* 0x00000008ff057819 */ /* 0x000fe20000011631 */
[----:B------:R-:W0:Y:S01]  /*9b50*/  LDC.64 R44, c[0x0][0x398] ;  /* 0x0000e600ff2c7b82 */ /* 0x000e220000000a00 */
[----:B------:R-:W-:Y:S02]  /*9b60*/  LOP3.LUT R8, R8, 0xffff, RZ, 0xc0, !PT ;  /* 0x0000ffff08087812 */ /* 0x000fe400078ec0ff */
[----:B------:R-:W-:-:S02]  /*9b70*/  LOP3.LUT R7, R7, 0xffff, RZ, 0xc0, !PT ;  /* 0x0000ffff07077812 */ /* 0x000fc400078ec0ff */
[----:B------:R-:W-:Y:S02]  /*9b80*/  LOP3.LUT R4, R4, 0xffff, RZ, 0xc0, !PT ;  /* 0x0000ffff04047812 */ /* 0x000fe400078ec0ff */
[----:B------:R-:W-:Y:S02]  /*9b90*/  LOP3.LUT R5, R5, 0xffff, RZ, 0xc0, !PT ;  /* 0x0000ffff05057812 */ /* 0x000fe400078ec0ff */
[----:B------:R-:W-:Y:S02]  /*9ba0*/  PRMT R32, R7, 0x3340, R8 ;  /* 0x0000334007207816 */ /* 0x000fe40000000008 */
[----:B------:R-:W-:Y:S01]  /*9bb0*/  PRMT R30, R4, 0x3340, R5 ;  /* 0x00003340041e7816 */ /* 0x000fe20000000005 */
[----:B------:R-:W-:Y:S01]  /*9bc0*/  FFMA.FTZ R5, R70, R37, -0.16845393180847167969 ;  /* 0xbe2c7f3046057423 */ /* 0x000fe20000010025 */
[----:B------:R-:W-:Y:S02]  /*9bd0*/  SHF.R.U32.HI R8, RZ, 0x8, R59 ;  /* 0x00000008ff087819 */ /* 0x000fe4000001163b */
[----:B------:R-:W-:Y:S01]  /*9be0*/  LOP3.LUT R26, R26, 0xffff, RZ, 0xc0, !PT ;  /* 0x0000ffff1a1a7812 */ /* 0x000fe200078ec0ff */
[----:B------:R-:W-:Y:S01]  /*9bf0*/  FFMA.FTZ R5, R70, R5, 0.1716887056827545166 ;  /* 0x3e2fcf2a46057423 */ /* 0x000fe20000010005 */
[----:B------:R-:W-:-:S02]  /*9c00*/  LOP3.LUT R39, R8, 0xffff, RZ, 0xc0, !PT ;  /* 0x0000ffff08277812 */ /* 0x000fc400078ec0ff */
[----:B------:R-:W1:Y:S01]  /*9c10*/  LDC R8, c[0x0][0x3e8] ;  /* 0x0000fa00ff087b82 */ /* 0x000e620000000800 */
[----:B------:R-:W-:Y:S01]  /*9c20*/  FFMA.FTZ R5, R70, R5, -0.17900948226451873779 ;  /* 0xbe374e4346057423 */ /* 0x000fe20000010005 */
[----:B------:R-:W-:Y:S02]  /*9c30*/  PRMT R23, R16, 0x5410, R23 ;  /* 0x0000541010177816 */ /* 0x000fe40000000017 */
[----:B------:R-:W-:Y:S01]  /*9c40*/  LOP3.LUT R34, R34, 0xffff, RZ, 0xc0, !PT ;  /* 0x0000ffff22227812 */ /* 0x000fe200078ec0ff */
[----:B------:R-:W-:Y:S01]  /*9c50*/  FFMA.FTZ R5, R70, R5, 0.20512372255325317383 ;  /* 0x3e520bf446057423 */ /* 0x000fe20000010005 */
[----:B------:R-:W-:Y:S02]  /*9c60*/  PRMT R19, R12, 0x5410, R19 ;  /* 0x000054100c137816 */ /* 0x000fe40000000013 */
[----:B------:R-:W-:Y:S01]  /*9c70*/  PRMT R21, R14, 0x5410, R21 ;  /* 0x000054100e157816 */ /* 0x000fe20000000015 */
[----:B------:R-:W-:Y:S01]  /*9c80*/  FFMA.FTZ R5, R70, R5, -0.24046532809734344482 ;  /* 0xbe763c8b46057423 */ /* 0x000fe20000010005 */
[----:B------:R-:W-:-:S02]  /*9c90*/  LOP3.LUT R10, R10, 0xffff, RZ, 0xc0, !PT ;  /* 0x0000ffff0a0a7812 */ /* 0x000fc400078ec0ff */
[----:B------:R-:W-:Y:S01]  /*9ca0*/  PRMT R9, R9, 0x5410, R20 ;  /* 0x0000541009097816 */ /* 0x000fe20000000014 */
[----:B------:R-:W-:Y:S01]  /*9cb0*/  FFMA.FTZ R5, R70, R5, 0.28857114911079406738 ;  /* 0x3e93bf9946057423 */ /* 0x000fe20000010005 */
[----:B------:R-:W-:Y:S02]  /*9cc0*/  LOP3.LUT R18, R18, 0xffff, RZ, 0xc0, !PT ;  /* 0x0000ffff12127812 */ /* 0x000fe400078ec0ff */
[----:B------:R-:W-:Y:S01]  /*9cd0*/  LOP3.LUT R24, R0, 0x7f, RZ, 0xc0, !PT ;  /* 0x0000007f00187812 */ /* 0x000fe200078ec0ff */
[C---:B------:R-:W-:Y:S01]  /*9ce0*/  FFMA.FTZ R5, R70.reuse, R5, -0.36067417263984680176 ;  /* 0xbeb8aa4946057423 */ /* 0x040fe20000010005 */
[--C-:B------:R-:W-:Y:S02]  /*9cf0*/  PRMT R14, R15, 0x4210, R26.reuse ;  /* 0x000042100f0e7816 */ /* 0x100fe4000000001a */
[----:B------:R-:W-:Y:S01]  /*9d00*/  PRMT R22, R23, 0x5210, R26 ;  /* 0x0000521017167816 */ /* 0x000fe2000000001a */
[----:B------:R-:W-:Y:S01]  /*9d10*/  FFMA.FTZ R5, R70, R5, 0.48089820146560668945 ;  /* 0x3ef6384a46057423 */ /* 0x000fe20000010005 */
[----:B------:R-:W-:-:S02]  /*9d20*/  PRMT R15, R17, 0x4210, R34 ;  /* 0x00004210110f7816 */ /* 0x000fc40000000022 */
[--C-:B------:R-:W-:Y:S01]  /*9d30*/  PRMT R12, R11, 0x4210, R10.reuse ;  /* 0x000042100b0c7816 */ /* 0x100fe2000000000a */
[----:B------:R-:W-:Y:S01]  /*9d40*/  FFMA.FTZ R5, R70, R5, -0.72134751081466674805 ;  /* 0xbf38aa3b46057423 */ /* 0x000fe20000010005 */
[----:B------:R-:W-:Y:S01]  /*9d50*/  PRMT R20, R19, 0x5210, R10 ;  /* 0x0000521013147816 */ /* 0x000fe2000000000a */
[----:B------:R-:W-:Y:S01]  /*9d60*/  IMAD.SHL.U32 R10, R0, 0x10, RZ ;  /* 0x00000010000a7824 */ /* 0x000fe200078e00ff */
[--C-:B------:R-:W-:Y:S01]  /*9d70*/  PRMT R13, R13, 0x4210, R18.reuse ;  /* 0x000042100d0d7816 */ /* 0x100fe20000000012 */
[----:B------:R-:W-:Y:S01]  /*9d80*/  FMUL R5, R70, R5 ;  /* 0x0000000546057220 */ /* 0x000fe20000400000 */
[----:B------:R-:W-:Y:S01]  /*9d90*/  PRMT R21, R21, 0x5210, R18 ;  /* 0x0000521015157816 */ /* 0x000fe20000000012 */
[----:B------:R-:W-:Y:S01]  /*9da0*/  IMAD R11, R2, UR5, RZ ;  /* 0x00000005020b7c24 */ /* 0x000fe2000f8e02ff */
[----:B------:R-:W-:Y:S01]  /*9db0*/  PRMT R23, R9, 0x5210, R34 ;  /* 0x0000521009177816 */ /* 0x000fe20000000022 */
[----:B------:R-:W-:Y:S01]  /*9dc0*/  FMUL R5, R70, R5 ;  /* 0x0000000546057220 */ /* 0x000fe20000400000 */
[----:B------:R-:W-:Y:S01]  /*9dd0*/  SHF.R.U32.HI R17, RZ, 0x7, R0 ;  /* 0x00000007ff117819 */ /* 0x000fe20000011600 */
[----:B------:R-:W-:Y:S01]  /*9de0*/  USHF.R.S32.HI UR5, URZ, 0x1f, UR4 ;  /* 0x0000001fff057899 */ /* 0x000fe20008011404 */
[----:B------:R-:W-:Y:S01]  /*9df0*/  LEA R24, R24, UR15, 0x4 ;  /* 0x0000000f18187c11 */ /* 0x000fe2000f8e20ff */
[----:B------:R-:W-:Y:S01]  /*9e00*/  FFMA.FTZ R70, R70, 1.4426950216293334961, R5 ;  /* 0x3fb8aa3b46467823 */ /* 0x000fe20000010005 */
[----:B------:R-:W-:-:S02]  /*9e10*/  SGXT.U32 R17, R17, 0x1 ;  /* 0x000000011111781a */ /* 0x000fc40000000000 */
[----:B------:R-:W-:Y:S01]  /*9e20*/  SHF.R.U32.HI R6, RZ, 0x8, R51 ;  /* 0x00000008ff067819 */ /* 0x000fe20000011633 */
[----:B------:R-:W-:Y:S01]  /*9e30*/  STS.128 [R24], R12 ;  /* 0x0000000c18007388 */ /* 0x000fe20000000c00 */
[----:B------:R-:W-:Y:S01]  /*9e40*/  ISETP.GE.U32.AND P0, PT, R155, 0x7f800000, PT ;  /* 0x7f8000009b00780c */ /* 0x000fe20003f06070 */
[----:B-1----:R-:W-:Y:S01]  /*9e50*/  IMAD R17, R17, R8, RZ ;  /* 0x0000000811117224 */ /* 0x002fe200078e02ff */
[----:B------:R-:W-:Y:S01]  /*9e60*/  PRMT R28, R31, 0x3340, R0 ;  /* 0x000033401f1c7816 */ /* 0x000fe20000000000 */
[----:B------:R1:W-:Y:S01]  /*9e70*/  STS.128 [R24+0x800], R20 ;  /* 0x0008001418007388 */ /* 0x0003e20000000c00 */
[----:B------:R-:W-:Y:S01]  /*9e80*/  LOP3.LUT R31, R6, 0xffff, RZ, 0xc0, !PT ;  /* 0x0000ffff061f7812 */ /* 0x000fe200078ec0ff */
[C---:B------:R-:W-:Y:S01]  /*9e90*/  IMAD R18, R8.reuse, 0x2, R17 ;  /* 0x0000000208127824 */ /* 0x040fe200078e0211 */
[----:B------:R-:W-:Y:S01]  /*9ea0*/  SHF.R.U32.HI R7, RZ, 0x8, R57 ;  /* 0x00000008ff077819 */ /* 0x000fe20000011639 */
[----:B------:R-:W-:Y:S01]  /*9eb0*/  FADD R69, R69, R70 ;  /* 0x0000004645457221 */ /* 0x000fe20000000000 */
[----:B------:R-:W-:Y:S01]  /*9ec0*/  SHF.R.U32.HI R6, RZ, 0x8, R60 ;  /* 0x00000008ff067819 */ /* 0x000fe2000001163c */
[----:B------:R-:W-:Y:S01]  /*9ed0*/  IMAD R19, R8, 0x2, R18 ;  /* 0x0000000208137824 */ /* 0x000fe200078e0212 */
[----:B------:R-:W-:-:S02]  /*9ee0*/  SHF.R.U32.HI R4, RZ, 0x8, R55 ;  /* 0x00000008ff047819 */ /* 0x000fc40000011637 */
[----:B------:R-:W-:Y:S02]  /*9ef0*/  LOP3.LUT R7, R7, 0xffff, RZ, 0xc0, !PT ;  /* 0x0000ffff07077812 */ /* 0x000fe400078ec0ff */
[----:B------:R-:W-:Y:S02]  /*9f00*/  LOP3.LUT R6, R6, 0xffff, RZ, 0xc0, !PT ;  /* 0x0000ffff06067812 */ /* 0x000fe400078ec0ff */
[----:B------:R-:W-:Y:S01]  /*9f10*/  LOP3.LUT R37, R4, 0xffff, RZ, 0xc0, !PT ;  /* 0x0000ffff04257812 */ /* 0x000fe200078ec0ff */
[----:B------:R-:W-:Y:S01]  /*9f20*/  @P0 IMAD.MOV.U32 R4, RZ, RZ, 0x7f800000 ;  /* 0x7f800000ff040424 */ /* 0x000fe200078e00ff */
[----:B------:R-:W-:Y:S01]  /*9f30*/  PRMT R6, R6, 0x3340, R7 ;  /* 0x0000334006067816 */ /* 0x000fe20000000007 */
[----:B-1----:R-:W-:Y:S01]  /*9f40*/  IMAD R20, R8, 0x2, R19 ;  /* 0x0000000208147824 */ /* 0x002fe200078e0213 */
[----:B------:R-:W-:Y:S01]  /*9f50*/  PRMT R39, R39, 0x3340, R0 ;  /* 0x0000334027277816 */ /* 0x000fe20000000000 */
[----:B------:R-:W-:Y:S01]  /*9f60*/  @P0 FFMA.FTZ R69, R155, R4, +INF ;  /* 0x7f8000009b450423 */ /* 0x000fe20000010004 */
[----:B------:R-:W-:Y:S01]  /*9f70*/  LOP3.LUT R10, R10, 0xff0, RZ, 0xc0, !PT ;  /* 0x00000ff00a0a7812 */ /* 0x000fe200078ec0ff */
[----:B------:R-:W-:Y:S01]  /*9f80*/  BAR.SYNC.DEFER_BLOCKING 0x0 ;  /* 0x0000000000007b1d */ /* 0x000fe20000010000 */
[----:B------:R-:W-:Y:S01]  /*9f90*/  IMAD R21, R8, 0x2, R20 ;  /* 0x0000000208157824 */ /* 0x000fe200078e0214 */
[----:B------:R-:W-:-:S02]  /*9fa0*/  PRMT R39, R6, 0x5410, R39 ;  /* 0x0000541006277816 */ /* 0x000fc40000000027 */
[----:B------:R-:W-:Y:S01]  /*9fb0*/  PRMT R37, R37, 0x3340, R0 ;  /* 0x0000334025257816 */ /* 0x000fe20000000000 */
[----:B------:R-:W-:Y:S01]  /*9fc0*/  IMAD R22, R8, 0x2, R21 ;  /* 0x0000000208167824 */ /* 0x000fe200078e0215 */
[----:B------:R-:W-:Y:S02]  /*9fd0*/  LOP3.LUT R42, R42, 0xffff, RZ, 0xc0, !PT ;  /* 0x0000ffff2a2a7812 */ /* 0x000fe400078ec0ff */
[----:B------:R-:W-:Y:S01]  /*9fe0*/  PRMT R37, R32, 0x5410, R37 ;  /* 0x0000541020257816 */ /* 0x000fe20000000025 */
[C---:B------:R-:W-:Y:S01]  /*9ff0*/  IMAD R23, R8.reuse, 0x2, R22 ;  /* 0x0000000208177824 */ /* 0x040fe200078e0216 */
[----:B------:R-:W-:Y:S02]  /*a000*/  PRMT R32, R27, 0x4210, R42 ;  /* 0x000042101b207816 */ /* 0x000fe4000000002a */
[----:B------:R-:W-:Y:S01]  /*a010*/  F2FP.SATFINITE.E4M3.F32.PACK_AB_MERGE_C R66, R67, R66, RZ ;  /* 0x000000424342723e */ /* 0x000fe200048070ff */
[----:B------:R-:W-:Y:S01]  /*a020*/  IMAD R26, R8, 0x2, R23 ;  /* 0x00000002081a7824 */ /* 0x000fe200078e0217 */
[----:B------:R-:W-:-:S02]  /*a030*/  PRMT R31, R31, 0x3340, R0 ;  /* 0x000033401f1f7816 */ /* 0x000fc40000000000 */
[----:B------:R-:W-:Y:S01]  /*a040*/  PRMT R25, R25, 0x5410, R28 ;  /* 0x0000541019197816 */ /* 0x000fe2000000001c */
[----:B------:R-:W-:Y:S01]  /*a050*/  IMAD R27, R8, 0x2, R26 ;  /* 0x00000002081b7824 */ /* 0x000fe200078e021a */
[----:B------:R-:W-:Y:S02]  /*a060*/  LOP3.LUT R58, R58, 0xffff, RZ, 0xc0, !PT ;  /* 0x0000ffff3a3a7812 */ /* 0x000fe400078ec0ff */
[----:B------:R-:W-:Y:S01]  /*a070*/  PRMT R31, R30, 0x5410, R31 ;  /* 0x000054101e1f7816 */ /* 0x000fe2000000001f */
[----:B------:R-:W-:Y:S01]  /*a080*/  IMAD R28, R8, 0x2, R27 ;  /* 0x00000002081c7824 */ /* 0x000fe200078e021b */
[----:B------:R-:W-:Y:S01]  /*a090*/  LOP3.LUT R50, R50, 0xffff, RZ, 0xc0, !PT ;  /* 0x0000ffff32327812 */ /* 0x000fe200078ec0ff */
[----:B------:R-:W1:Y:S01]  /*a0a0*/  LDS.128 R12, [R10+UR18] ;  /* 0x000000120a0c7984 */ /* 0x000e620008000c00 */
[----:B------:R-:W-:Y:S02]  /*a0b0*/  LOP3.LUT R66, R66, 0xffff, RZ, 0xc0, !PT ;  /* 0x0000ffff42427812 */ /* 0x000fe400078ec0ff */
[----:B------:R-:W-:Y:S01]  /*a0c0*/  PRMT R34, R29, 0x4210, R58 ;  /* 0x000042101d227816 */ /* 0x000fe2000000003a */
[----:B------:R-:W2:Y:S01]  /*a0d0*/  LDS.128 R4, [R10+UR18+0x1000] ;  /* 0x001000120a047984 */ /* 0x000ea20008000c00 */
[----:B------:R-:W-:Y:S01]  /*a0e0*/  PRMT R40, R25, 0x5210, R42 ;  /* 0x0000521019287816 */ /* 0x000fe2000000002a */
[----:B------:R-:W-:Y:S01]  /*a0f0*/  IMAD R29, R8, 0x2, R28 ;  /* 0x00000002081d7824 */ /* 0x000fe200078e021c */
[----:B------:R-:W-:-:S02]  /*a100*/  PRMT R33, R33, 0x4210, R50 ;  /* 0x0000421021217816 */ /* 0x000fc40000000032 */
[----:B------:R-:W-:Y:S01]  /*a110*/  PRMT R41, R31, 0x5210, R50 ;  /* 0x000052101f297816 */ /* 0x000fe20000000032 */
[C---:B------:R-:W-:Y:S01]  /*a120*/  IMAD R38, R8.reuse, 0x2, R29 ;  /* 0x0000000208267824 */ /* 0x040fe200078e021d */
[----:B------:R-:W-:Y:S02]  /*a130*/  PRMT R42, R37, 0x5210, R58 ;  /* 0x00005210252a7816 */ /* 0x000fe4000000003a */
[--C-:B------:R-:W-:Y:S01]  /*a140*/  PRMT R35, R35, 0x4210, R66.reuse ;  /* 0x0000421023237816 */ /* 0x100fe20000000042 */
[----:B------:R-:W-:Y:S01]  /*a150*/  BAR.SYNC.DEFER_BLOCKING 0x0 ;  /* 0x0000000000007b1d */ /* 0x000fe20000010000 */
[----:B------:R-:W-:Y:S01]  /*a160*/  PRMT R43, R39, 0x5210, R66 ;  /* 0x00005210272b7816 */ /* 0x000fe20000000042 */
[----:B------:R-:W-:Y:S01]  /*a170*/  IMAD R39, R8, 0x2, R38 ;  /* 0x0000000208277824 */ /* 0x000fe200078e0226 */
[----:B------:R-:W-:Y:S02]  /*a180*/  FSETP.NEU.AND P1, PT, R155, RZ, PT ;  /* 0x000000ff9b00720b */ /* 0x000fe40003f2d000 */
[----:B------:R-:W-:-:S02]  /*a190*/  SHF.R.S32.HI R16, RZ, 0x1f, R11 ;  /* 0x0000001fff107819 */ /* 0x000fc4000001140b */
[----:B------:R-:W-:Y:S02]  /*a1a0*/  FSEL R9, R69, -INF , P1 ;  /* 0xff80000045097808 */ /* 0x000fe40000800000 */
[----:B0-----:R-:W-:Y:S01]  /*a1b0*/  IADD3 R53, P0, P1, R11, UR4, R44 ;  /* 0x000000040b357c10 */ /* 0x001fe2000f91e02c */
[----:B------:R-:W0:Y:S01]  /*a1c0*/  LDCU UR4, c[0x0][0x3ec] ;  /* 0x00007d80ff0477ac */ /* 0x000e220008000800 */
[----:B------:R-:W-:Y:S01]  /*a1d0*/  LOP3.LUT R0, R0, 0xff, RZ, 0xc0, !PT ;  /* 0x000000ff00007812 */ /* 0x000fe200078ec0ff */
[----:B------:R-:W-:Y:S01]  /*a1e0*/  FFMA R9, R9, 0.69314718246459960938, R112 ;  /* 0x3f31721809097823 */ /* 0x000fe20000000070 */
[----:B------:R-:W-:Y:S02]  /*a1f0*/  IADD3.X R126, PT, PT, R16, UR5, R45, P0, P1 ;  /* 0x00000005107e7c10 */ /* 0x000fe400087e242d */
[----:B------:R-:W-:-:S04]  /*a200*/  IADD3 R16, P0, PT, R17, R53, RZ ;  /* 0x0000003511107210 */ /* 0x000fc80007f1e0ff */
[----:B------:R-:W-:Y:S01]  /*a210*/  LEA.HI.X.SX32 R17, R17, R126, 0x1, P0 ;  /* 0x0000007e11117211 */ /* 0x000fe200000f0eff */
[----:B------:R-:W-:Y:S01]  /*a220*/  STS.128 [R24], R32 ;  /* 0x0000002018007388 */ /* 0x000fe20000000c00 */
[----:B-1----:R-:W-:-:S03]  /*a230*/  PRMT R55, R12, 0x7773, RZ ;  /* 0x000077730c377816 */ /* 0x002fc600000000ff */
[----:B------:R1:W-:Y:S01]  /*a240*/  STS.128 [R24+0x800], R40 ;  /* 0x0008002818007388 */ /* 0x0003e20000000c00 */
[C---:B------:R-:W-:Y:S01]  /*a250*/  PRMT R47, R12.reuse, 0x7772, RZ ;  /* 0x000077720c2f7816 */ /* 0x040fe200000000ff */
[----:B0-----:R-:W-:Y:S01]  /*a260*/  UIMAD UR4, UR20, UR4, URZ ;  /* 0x00000004140472a4 */ /* 0x001fe2000f8e02ff */
[C---:B------:R-:W-:Y:S02]  /*a270*/  PRMT R81, R12.reuse, 0x7771, RZ ;  /* 0x000077710c517816 */ /* 0x040fe400000000ff */
[----:B------:R-:W-:Y:S01]  /*a280*/  PRMT R45, R12, 0x7770, RZ ;  /* 0x000077700c2d7816 */ /* 0x000fe200000000ff */
[----:B------:R-:W-:Y:S01]  /*a290*/  BAR.SYNC.DEFER_BLOCKING 0x0 ;  /* 0x0000000000007b1d */ /* 0x000fe20000010000 */
[----:B------:R-:W-:Y:S01]  /*a2a0*/  IADD3 R12, P0, PT, R18, R53, RZ ;  /* 0x00000035120c7210 */ /* 0x000fe20007f1e0ff */
[----:B------:R-:W-:Y:S01]  /*a2b0*/  USHF.L.U32 UR6, UR4, 0x2, URZ ;  /* 0x0000000204067899 */ /* 0x000fe200080006ff */
[C---:B------:R-:W-:Y:S01]  /*a2c0*/  PRMT R77, R13.reuse, 0x7773, RZ ;  /* 0x000077730d4d7816 */ /* 0x040fe200000000ff */
[----:B------:R-:W-:Y:S01]  /*a2d0*/  UIMAD.WIDE UR4, UR4, 0x4, URZ ;  /* 0x00000004040478a5 */ /* 0x000fe2000f8e02ff */
[----:B------:R-:W-:-:S02]  /*a2e0*/  PRMT R59, R13, 0x7772, RZ ;  /* 0x000077720d3b7816 */ /* 0x000fc400000000ff */
[C---:B------:R-:W-:Y:S02]  /*a2f0*/  PRMT R57, R13.reuse, 0x7771, RZ ;  /* 0x000077710d397816 */ /* 0x040fe400000000ff */
[----:B------:R-:W-:Y:S01]  /*a300*/  PRMT R79, R13, 0x7770, RZ ;  /* 0x000077700d4f7816 */ /* 0x000fe200000000ff */
[----:B-1----:R-:W-:Y:S01]  /*a310*/  IMAD R40, R8, 0x2, R39 ;  /* 0x0000000208287824 */ /* 0x002fe200078e0227 */
[C---:B--2---:R-:W-:Y:S02]  /*a320*/  PRMT R11, R4.reuse, 0x7773, RZ ;  /* 0x00007773040b7816 */ /* 0x044fe400000000ff */
[----:B------:R-:W-:Y:S01]  /*a330*/  PRMT R24, R4, 0x7772, RZ ;  /* 0x0000777204187816 */ /* 0x000fe200000000ff */
[----:B------:R-:W-:Y:S01]  /*a340*/  IMAD R41, R8, 0x2, R40 ;  /* 0x0000000208297824 */ /* 0x000fe200078e0228 */
[C---:B------:R-:W-:Y:S02]  /*a350*/  PRMT R25, R4.reuse, 0x7771, RZ ;  /* 0x0000777104197816 */ /* 0x040fe400000000ff */
[----:B------:R-:W-:Y:S01]  /*a360*/  PRMT R33, R4, 0x7770, RZ ;  /* 0x0000777004217816 */ /* 0x000fe200000000ff */
[----:B------:R-:W-:Y:S01]  /*a370*/  IMAD R42, R8, 0x2, R41 ;  /* 0x00000002082a7824 */ /* 0x000fe200078e0229 */
[----:B------:R-:W-:-:S02]  /*a380*/  LEA.HI.X.SX32 R13, R18, R126, 0x1, P0 ;  /* 0x0000007e120d7211 */ /* 0x000fc400000f0eff */
[----:B------:R-:W-:Y:S01]  /*a390*/  IADD3 R4, P0, PT, R19, R53, RZ ;  /* 0x0000003513047210 */ /* 0x000fe20007f1e0ff */
[C---:B------:R-:W-:Y:S01]  /*a3a0*/  IMAD R43, R8.reuse, 0x2, R42 ;  /* 0x00000002082b7824 */ /* 0x040fe200078e022a */
[C---:B------:R-:W-:Y:S01]  /*a3b0*/  PRMT R30, R5.reuse, 0x7773, RZ ;  /* 0x00007773051e7816 */ /* 0x040fe200000000ff */
[----:B------:R0:W-:Y:S01]  /*a3c0*/  STG.E.U8 desc[UR36][R16.64], R45 ;  /* 0x0000002d10007986 */ /* 0x0001e2000c101124 */
[C---:B------:R-:W-:Y:S01]  /*a3d0*/  PRMT R31, R5.reuse, 0x7772, RZ ;  /* 0x00007772051f7816 */ /* 0x040fe200000000ff */
[----:B------:R-:W-:Y:S01]  /*a3e0*/  IMAD R44, R8, 0x2, R43 ;  /* 0x00000002082c7824 */ /* 0x000fe200078e022b */
[C---:B------:R-:W-:Y:S01]  /*a3f0*/  PRMT R32, R5.reuse, 0x7771, RZ ;  /* 0x0000777105207816 */ /* 0x040fe200000000ff */
[----:B------:R-:W-:Y:S01]  /*a400*/  STG.E.U8 desc[UR36][R12.64], R81 ;  /* 0x000000510c007986 */ /* 0x000fe2000c101124 */
[----:B------:R-:W-:Y:S02]  /*a410*/  PRMT R37, R5, 0x7770, RZ ;  /* 0x0000777005257816 */ /* 0x000fe400000000ff */
[----:B------:R-:W-:-:S02]  /*a420*/  LEA.HI.X.SX32 R5, R19, R126, 0x1, P0 ;  /* 0x0000007e13057211 */ /* 0x000fc400000f0eff */
[C---:B------:R-:W-:Y:S02]  /*a430*/  PRMT R34, R6.reuse, 0x7773, RZ ;  /* 0x0000777306227816 */ /* 0x040fe400000000ff */
[----:B------:R-:W-:Y:S01]  /*a440*/  PRMT R35, R6, 0x7772, RZ ;  /* 0x0000777206237816 */ /* 0x000fe200000000ff */
[----:B0-----:R-:W-:Y:S01]  /*a450*/  IMAD R45, R8, 0x2, R44 ;  /* 0x00000002082d7824 */ /* 0x001fe200078e022c */
[C---:B------:R-:W-:Y:S01]  /*a460*/  PRMT R36, R6.reuse, 0x7771, RZ ;  /* 0x0000777106247816 */ /* 0x040fe200000000ff */
[----:B------:R0:W-:Y:S01]  /*a470*/  STG.E.U8 desc[UR36][R4.64], R47 ;  /* 0x0000002f04007986 */ /* 0x0001e2000c101124 */
[----:B------:R-:W-:Y:S01]  /*a480*/  PRMT R51, R6, 0x7770, RZ ;  /* 0x0000777006337816 */ /* 0x000fe200000000ff */
[----:B------:R-:W-:Y:S01]  /*a490*/  IMAD R46, R8, 0x2, R45 ;  /* 0x00000002082e7824 */ /* 0x000fe200078e022d */
[----:B------:R-:W-:Y:S02]  /*a4a0*/  IADD3 R6, P0, PT, R20, R53, RZ ;  /* 0x0000003514067210 */ /* 0x000fe40007f1e0ff */
[----:B------:R-:W-:-:S02]  /*a4b0*/  PRMT R48, R7, 0x7773, RZ ;  /* 0x0000777307307816 */ /* 0x000fc400000000ff */
[C---:B------:R-:W-:Y:S02]  /*a4c0*/  PRMT R49, R7.reuse, 0x7772, RZ ;  /* 0x0000777207317816 */ /* 0x040fe400000000ff */
[C---:B------:R-:W-:Y:S02]  /*a4d0*/  PRMT R50, R7.reuse, 0x7771, RZ ;  /* 0x0000777107327816 */ /* 0x040fe400000000ff */
[----:B------:R-:W-:Y:S01]  /*a4e0*/  PRMT R52, R7, 0x7770, RZ ;  /* 0x0000777007347816 */ /* 0x000fe200000000ff */
[----:B0-----:R-:W-:Y:S01]  /*a4f0*/  IMAD R47, R8, 0x2, R46 ;  /* 0x00000002082f7824 */ /* 0x001fe200078e022e */
[----:B------:R-:W-:Y:S02]  /*a500*/  LEA.HI.X.SX32 R7, R20, R126, 0x1, P0 ;  /* 0x0000007e14077211 */ /* 0x000fe400000f0eff */
[----:B------:R-:W-:Y:S01]  /*a510*/  PRMT R65, R14, 0x7773, RZ ;  /* 0x000077730e417816 */ /* 0x000fe200000000ff */
[----:B------:R-:W-:Y:S01]  /*a520*/  IMAD R54, R8, 0x2, R47 ;  /* 0x0000000208367824 */ /* 0x000fe200078e022f */
[C---:B------:R-:W-:Y:S01]  /*a530*/  PRMT R67, R14.reuse, 0x7772, RZ ;  /* 0x000077720e437816 */ /* 0x040fe200000000ff */
[----:B------:R0:W-:Y:S01]  /*a540*/  STG.E.U8 desc[UR36][R6.64], R55 ;  /* 0x0000003706007986 */ /* 0x0001e2000c101124 */
[----:B------:R-:W-:-:S02]  /*a550*/  PRMT R63, R14, 0x7771, RZ ;  /* 0x000077710e3f7816 */ /* 0x000fc400000000ff */
[----:B------:R-:W-:Y:S02]  /*a560*/  PRMT R61, R14, 0x7770, RZ ;  /* 0x000077700e3d7816 */ /* 0x000fe400000000ff */
[-C--:B------:R-:W-:Y:S02]  /*a570*/  IADD3 R14, P0, PT, R21, R53.reuse, RZ ;  /* 0x00000035150e7210 */ /* 0x080fe40007f1e0ff */
[----:B------:R-:W-:Y:S02]  /*a580*/  IADD3 R18, P1, PT, R22, R53, RZ ;  /* 0x0000003516127210 */ /* 0x000fe40007f3e0ff */
[C---:B------:R-:W-:Y:S02]  /*a590*/  PRMT R71, R15.reuse, 0x7773, RZ ;  /* 0x000077730f477816 */ /* 0x040fe400000000ff */
[C---:B------:R-:W-:Y:S01]  /*a5a0*/  PRMT R73, R15.reuse, 0x7772, RZ ;  /* 0x000077720f497816 */ /* 0x040fe200000000ff */
[----:B0-----:R-:W-:Y:S01]  /*a5b0*/  IMAD R55, R8, 0x2, R54 ;  /* 0x0000000208377824 */ /* 0x001fe200078e0236 */
[----:B------:R-:W-:-:S02]  /*a5c0*/  PRMT R75, R15, 0x7771, RZ ;  /* 0x000077710f4b7816 */ /* 0x000fc400000000ff */
[----:B------:R-:W-:Y:S01]  /*a5d0*/  PRMT R69, R15, 0x7770, RZ ;  /* 0x000077700f457816 */ /* 0x000fe200000000ff */
[----:B------:R-:W-:Y:S01]  /*a5e0*/  IMAD R56, R8, 0x2, R55 ;  /* 0x0000000208387824 */ /* 0x000fe200078e0237 */
[-C--:B------:R-:W-:Y:S02]  /*a5f0*/  LEA.HI.X.SX32 R15, R21, R126.reuse, 0x1, P0 ;  /* 0x0000007e150f7211 */ /* 0x080fe400000f0eff */
[-C--:B------:R-:W-:Y:S02]  /*a600*/  LEA.HI.X.SX32 R19, R22, R126.reuse, 0x1, P1 ;  /* 0x0000007e16137211 */ /* 0x080fe400008f0eff */
[-C--:B------:R-:W-:Y:S01]  /*a610*/  IADD3 R12, P0, PT, R23, R53.reuse, RZ ;  /* 0x00000035170c7210 */ /* 0x080fe20007f1e0ff */
[----:B------:R-:W-:Y:S01]  /*a620*/  STG.E.U8 desc[UR36][R14.64], R79 ;  /* 0x0000004f0e007986 */ /* 0x000fe2000c101124 */
[-C--:B------:R-:W-:Y:S02]  /*a630*/  IADD3 R16, P1, PT, R27, R53.reuse, RZ ;  /* 0x000000351b107210 */ /* 0x080fe40007f3e0ff */
[----:B------:R-:W-:Y:S01]  /*a640*/  LEA.HI.X.SX32 R13, R23, R126, 0x1, P0 ;  /* 0x0000007e170d7211 */ /* 0x000fe200000f0eff */
[----:B------:R0:W-:Y:S01]  /*a650*/  STG.E.U8 desc[UR36][R18.64], R57 ;  /* 0x0000003912007986 */ /* 0x0001e2000c101124 */
[----:B------:R-:W-:-:S02]  /*a660*/  IADD3 R4, P0, PT, R26, R53, RZ ;  /* 0x000000351a047210 */ /* 0x000fc40007f1e0ff */
[-C--:B------:R-:W-:Y:S01]  /*a670*/  LEA.HI.X.SX32 R17, R27, R126.reuse, 0x1, P1 ;  /* 0x0000007e1b117211 */ /* 0x080fe200008f0eff */
[----:B------:R1:W-:Y:S01]  /*a680*/  STG.E.U8 desc[UR36][R12.64], R59 ;  /* 0x0000003b0c007986 */ /* 0x0003e2000c101124 */
[----:B------:R-:W-:Y:S02]  /*a690*/  LEA.HI.X.SX32 R5, R26, R126, 0x1, P0 ;  /* 0x0000007e1a057211 */ /* 0x000fe400000f0eff */
[----:B------:R-:W-:-:S03]  /*a6a0*/  IADD3 R6, P0, PT, R28, R53, RZ ;  /* 0x000000351c067210 */ /* 0x000fc60007f1e0ff */
[----:B------:R2:W-:Y:S01]  /*a6b0*/  STG.E.U8 desc[UR36][R4.64], R77 ;  /* 0x0000004d04007986 */ /* 0x0005e2000c101124 */
[-C--:B------:R-:W-:Y:S01]  /*a6c0*/  LEA.HI.X.SX32 R7, R28, R126.reuse, 0x1, P0 ;  /* 0x0000007e1c077211 */ /* 0x080fe200000f0eff */
[----:B0-----:R-:W-:Y:S01]  /*a6d0*/  IMAD R57, R8, 0x2, R56 ;  /* 0x0000000208397824 */ /* 0x001fe200078e0238 */
[CC--:B------:R-:W-:Y:S01]  /*a6e0*/  IADD3 R14, P0, PT, R29.reuse, R53.reuse, RZ ;  /* 0x000000351d0e7210 */ /* 0x0c0fe20007f1e0ff */
[----:B------:R0:W-:Y:S01]  /*a6f0*/  STG.E.U8 desc[UR36][R16.64], R61 ;  /* 0x0000003d10007986 */ /* 0x0001e2000c101124 */
[-C--:B------:R-:W-:Y:S01]  /*a700*/  IADD3 R18, P1, PT, R38, R53.reuse, RZ ;  /* 0x0000003526127210 */ /* 0x080fe20007f3e0ff */
[----:B------:R-:W-:Y:S01]  /*a710*/  IMAD R58, R8, 0x2, R57 ;  /* 0x00000002083a7824 */ /* 0x000fe200078e0239 */
[-C--:B------:R-:W-:Y:S01]  /*a720*/  LEA.HI.X.SX32 R15, R29, R126.reuse, 0x1, P0 ;  /* 0x0000007e1d0f7211 */ /* 0x080fe200000f0eff */
[----:B------:R3:W-:Y:S01]  /*a730*/  STG.E.U8 desc[UR36][R6.64], R63 ;  /* 0x0000003f06007986 */ /* 0x0007e2000c101124 */
[-C--:B------:R-:W-:Y:S01]  /*a740*/  LEA.HI.X.SX32 R19, R38, R126.reuse, 0x1, P1 ;  /* 0x0000007e26137211 */ /* 0x080fe200008f0eff */
[----:B-1----:R-:W-:Y:S01]  /*a750*/  IMAD R59, R8, 0x2, R58 ;  /* 0x00000002083b7824 */ /* 0x002fe200078e023a */
[-C--:B------:R-:W-:Y:S01]  /*a760*/  IADD3 R26, P1, PT, R42, R53.reuse, RZ ;  /* 0x000000352a1a7210 */ /* 0x080fe20007f3e0ff */
[----:B------:R1:W-:Y:S01]  /*a770*/  STG.E.U8 desc[UR36][R14.64], R67 ;  /* 0x000000430e007986 */ /* 0x0003e2000c101124 */
[CC--:B--2---:R-:W-:Y:S01]  /*a780*/  IADD3 R4, P0, PT, R39.reuse, R53.reuse, RZ ;  /* 0x0000003527047210 */ /* 0x0c4fe20007f1e0ff */
[----:B------:R-:W-:Y:S01]  /*a790*/  IMAD R60, R8, 0x2, R59 ;  /* 0x00000002083c7824 */ /* 0x000fe200078e023b */
[-C--:B------:R-:W-:Y:S01]  /*a7a0*/  LEA.HI.X.SX32 R27, R42, R126.reuse, 0x1, P1 ;  /* 0x0000007e2a1b7211 */ /* 0x080fe200008f0eff */
[----:B------:R2:W-:Y:S01]  /*a7b0*/  STG.E.U8 desc[UR36][R18.64], R65 ;  /* 0x0000004112007986 */ /* 0x0005e2000c101124 */
[----:B------:R-:W-:Y:S01]  /*a7c0*/  LEA.HI.X.SX32 R5, R39, R126, 0x1, P0 ;  /* 0x0000007e27057211 */ /* 0x000fe200000f0eff */
[----:B0-----:R-:W-:Y:S01]  /*a7d0*/  IMAD R61, R8, 0x2, R60 ;  /* 0x00000002083d7824 */ /* 0x001fe200078e023c */
[----:B------:R-:W-:-:S02]  /*a7e0*/  IADD3 R20, P0, PT, R40, R53, RZ ;  /* 0x0000003528147210 */ /* 0x000fc40007f1e0ff */
[-C--:B------:R-:W-:Y:S01]  /*a7f0*/  IADD3 R12, P2, PT, R45, R53.reuse, RZ ;  /* 0x000000352d0c7210 */ /* 0x080fe20007f5e0ff */
[----:B------:R-:W-:Y:S01]  /*a800*/  IMAD R62, R8, 0x2, R61 ;  /* 0x00000002083e7824 */ /* 0x000fe200078e023d */
[-C--:B------:R-:W-:Y:S01]  /*a810*/  LEA.HI.X.SX32 R21, R40, R126.reuse, 0x1, P0 ;  /* 0x0000007e28157211 */ /* 0x080fe200000f0eff */
[----:B------:R-:W-:Y:S01]  /*a820*/  STG.E.U8 desc[UR36][R4.64], R69 ;  /* 0x0000004504007986 */ /* 0x000fe2000c101124 */
[CC--:B---3--:R-:W-:Y:S01]  /*a830*/  IADD3 R6, P0, PT, R41.reuse, R53.reuse, RZ ;  /* 0x0000003529067210 */ /* 0x0c8fe20007f1e0ff */
[----:B------:R-:W-:Y:S01]  /*a840*/  IMAD R63, R8, 0x2, R62 ;  /* 0x00000002083f7824 */ /* 0x000fe200078e023e */
[----:B-1----:R-:W-:Y:S01]  /*a850*/  IADD3 R14, P1, PT, R44, R53, RZ ;  /* 0x000000352c0e7210 */ /* 0x002fe20007f3e0ff */
[----:B------:R0:W-:Y:S01]  /*a860*/  STG.E.U8 desc[UR36][R20.64], R75 ;  /* 0x0000004b14007986 */ /* 0x0001e2000c101124 */
[-C--:B------:R-:W-:Y:S01]  /*a870*/  LEA.HI.X.SX32 R7, R41, R126.reuse, 0x1, P0 ;  /* 0x0000007e29077211 */ /* 0x080fe200000f0eff */
[----:B------:R-:W-:Y:S01]  /*a880*/  IMAD R64, R8, 0x2, R63 ;  /* 0x0000000208407824 */ /* 0x000fe200078e023f */
[----:B------:R-:W-:-:S02]  /*a890*/  LEA.HI.X.SX32 R15, R44, R126, 0x1, P1 ;  /* 0x0000007e2c0f7211 */ /* 0x000fc400008f0eff */
[-C--:B------:R-:W-:Y:S01]  /*a8a0*/  IADD3 R16, P0, PT, R43, R53.reuse, RZ ;  /* 0x000000352b107210 */ /* 0x080fe20007f1e0ff */
[C---:B--2---:R-:W-:Y:S01]  /*a8b0*/  IMAD R65, R8.reuse, 0x2, R64 ;  /* 0x0000000208417824 */ /* 0x044fe200078e0240 */
[----:B------:R-:W-:Y:S01]  /*a8c0*/  STG.E.U8 desc[UR36][R6.64], R73 ;  /* 0x0000004906007986 */ /* 0x000fe2000c101124 */
[-C--:B------:R-:W-:Y:S02]  /*a8d0*/  LEA.HI.X.SX32 R13, R45, R126.reuse, 0x1, P2 ;  /* 0x0000007e2d0d7211 */ /* 0x080fe400010f0eff */
[C---:B------:R-:W-:Y:S01]  /*a8e0*/  IMAD R67, R8.reuse, 0x2, R65 ;  /* 0x0000000208437824 */ /* 0x040fe200078e0241 */
[----:B------:R1:W-:Y:S01]  /*a8f0*/  STG.E.U8 desc[UR36][R26.64], R71 ;  /* 0x000000471a007986 */ /* 0x0003e2000c101124 */
[-C--:B0-----:R-:W-:Y:S02]  /*a900*/  IADD3 R20, P1, PT, R47, R53.reuse, RZ ;  /* 0x000000352f147210 */ /* 0x081fe40007f3e0ff */
[C---:B------:R-:W-:Y:S01]  /*a910*/  IMAD R69, R8.reuse, 0x2, R67 ;  /* 0x0000000208457824 */ /* 0x040fe200078e0243 */
[-C--:B------:R-:W-:Y:S01]  /*a920*/  LEA.HI.X.SX32 R17, R43, R126.reuse, 0x1, P0 ;  /* 0x0000007e2b117211 */ /* 0x080fe200000f0eff */
[----:B------:R-:W0:Y:S01]  /*a930*/  LDS.128 R4, [R10+UR18] ;  /* 0x000000120a047984 */ /* 0x000e220008000c00 */
[----:B------:R-:W-:Y:S01]  /*a940*/  LEA.HI.X.SX32 R21, R47, R126, 0x1, P1 ;  /* 0x0000007e2f157211 */ /* 0x000fe200008f0eff */
[----:B------:R-:W-:Y:S01]  /*a950*/  IMAD R70, R8, 0x2, R69 ;  /* 0x0000000208467824 */ /* 0x000fe200078e0245 */
[----:B------:R-:W-:-:S02]  /*a960*/  IADD3 R18, P2, PT, R54, R53, RZ ;  /* 0x0000003536127210 */ /* 0x000fc40007f5e0ff */
[-C--:B------:R-:W-:Y:S01]  /*a970*/  IADD3 R22, P0, PT, R46, R53.reuse, RZ ;  /* 0x000000352e167210 */ /* 0x080fe20007f1e0ff */
[----:B-1----:R-:W-:Y:S01]  /*a980*/  IMAD R71, R8, 0x2, R70 ;  /* 0x0000000208477824 */ /* 0x002fe200078e0246 */
[-C--:B------:R-:W-:Y:S02]  /*a990*/  IADD3 R26, P1, PT, R56, R53.reuse, RZ ;  /* 0x00000035381a7210 */ /* 0x080fe40007f3e0ff */
[-C--:B------:R-:W-:Y:S01]  /*a9a0*/  LEA.HI.X.SX32 R19, R54, R126.reuse, 0x1, P2 ;  /* 0x0000007e36137211 */ /* 0x080fe200010f0eff */
[----:B------:R-:W-:Y:S01]  /*a9b0*/  IMAD R73, R8, 0x2, R71 ;  /* 0x0000000208497824 */ /* 0x000fe200078e0247 */
[-C--:B------:R-:W-:Y:S02]  /*a9c0*/  LEA.HI.X.SX32 R27, R56, R126.reuse, 0x1, P1 ;  /* 0x0000007e381b7211 */ /* 0x080fe400008f0eff */
[----:B------:R-:W-:Y:S01]  /*a9d0*/  IADD3 R40, P1, PT, R58, R53, RZ ;  /* 0x000000353a287210 */ /* 0x000fe20007f3e0ff */
[----:B------:R-:W-:Y:S01]  /*a9e0*/  IMAD R75, R8, 0x2, R73 ;  /* 0x00000002084b7824 */ /* 0x000fe200078e0249 */
[----:B------:R-:W-:-:S02]  /*a9f0*/  LEA.HI.X.SX32 R23, R46, R126, 0x1, P0 ;  /* 0x0000007e2e177211 */ /* 0x000fc400000f0eff */
[-C--:B------:R-:W-:Y:S01]  /*aa00*/  IADD3 R38, P2, PT, R59, R53.reuse, RZ ;  /* 0x000000353b267210 */ /* 0x080fe20007f5e0ff */
[----:B------:R-:W-:Y:S01]  /*aa10*/  IMAD R77, R8, 0x2, R75 ;  /* 0x00000002084d7824 */ /* 0x000fe200078e024b */
[-C--:B------:R-:W-:Y:S02]  /*aa20*/  LEA.HI.X.SX32 R41, R58, R126.reuse, 0x1, P1 ;  /* 0x0000007e3a297211 */ /* 0x080fe400008f0eff */
[-C--:B------:R-:W-:Y:S01]  /*aa30*/  IADD3 R46, P1, PT, R61, R53.reuse, RZ ;  /* 0x000000353d2e7210 */ /* 0x080fe20007f3e0ff */
[C---:B------:R-:W-:Y:S01]  /*aa40*/  IMAD R79, R8.reuse, 0x2, R77 ;  /* 0x00000002084f7824 */ /* 0x040fe200078e024d */
[-C--:B------:R-:W-:Y:S02]  /*aa50*/  IADD3 R28, P0, PT, R55, R53.reuse, RZ ;  /* 0x00000035371c7210 */ /* 0x080fe40007f1e0ff */
[----:B------:R-:W-:Y:S01]  /*aa60*/  LEA.HI.X.SX32 R39, R59, R126, 0x1, P2 ;  /* 0x0000007e3b277211 */ /* 0x000fe200010f0eff */
[----:B------:R-:W-:Y:S01]  /*aa70*/  IMAD R81, R8, 0x2, R79 ;  /* 0x0000000208517824 */ /* 0x000fe200078e024f */
[----:B------:R-:W-:-:S02]  /*aa80*/  IADD3 R44, P2, PT, R62, R53, RZ ;  /* 0x000000353e2c7210 */ /* 0x000fc40007f5e0ff */
[-C--:B------:R-:W-:Y:S01]  /*aa90*/  LEA.HI.X.SX32 R47, R61, R126.reuse, 0x1, P1 ;  /* 0x0000007e3d2f7211 */ /* 0x080fe200008f0eff */
[----:B------:R-:W-:Y:S01]  /*aaa0*/  IMAD R83, R8, 0x2, R81 ;  /* 0x0000000208537824 */ /* 0x000fe200078e0251 */
[-C--:B------:R-:W-:Y:S02]  /*aab0*/  LEA.HI.X.SX32 R29, R55, R126.reuse, 0x1, P0 ;  /* 0x0000007e371d7211 */ /* 0x080fe400000f0eff */
[-C--:B------:R-:W-:Y:S01]  /*aac0*/  IADD3 R58, P1, PT, R64, R53.reuse, RZ ;  /* 0x00000035403a7210 */ /* 0x080fe20007f3e0ff */
[----:B------:R-:W-:Y:S01]  /*aad0*/  IMAD R85, R8, 0x2, R83 ;  /* 0x0000000208557824 */ /* 0x000fe200078e0253 */
[-C--:B------:R-:W-:Y:S02]  /*aae0*/  IADD3 R42, P0, PT, R57, R53.reuse, RZ ;  /* 0x00000035392a7210 */ /* 0x080fe40007f1e0ff */
[----:B------:R-:W-:Y:S01]  /*aaf0*/  LEA.HI.X.SX32 R45, R62, R126, 0x1, P2 ;  /* 0x0000007e3e2d7211 */ /* 0x000fe200010f0eff */
[----:B------:R-:W-:Y:S01]  /*ab00*/  IMAD R87, R8, 0x2, R85 ;  /* 0x0000000208577824 */ /* 0x000fe200078e0255 */
[----:B------:R-:W-:-:S02]  /*ab10*/  IADD3 R56, P2, PT, R65, R53, RZ ;  /* 0x0000003541387210 */ /* 0x000fc40007f5e0ff */
[-C--:B------:R-:W-:Y:S01]  /*ab20*/  LEA.HI.X.SX32 R59, R64, R126.reuse, 0x1, P1 ;  /* 0x0000007e403b7211 */ /* 0x080fe200008f0eff */
[C---:B------:R-:W-:Y:S01]  /*ab30*/  IMAD R89, R8.reuse, 0x2, R87 ;  /* 0x0000000208597824 */ /* 0x040fe200078e0257 */
[-C--:B------:R-:W-:Y:S02]  /*ab40*/  LEA.HI.X.SX32 R43, R57, R126.reuse, 0x1, P0 ;  /* 0x0000007e392b7211 */ /* 0x080fe400000f0eff */
[-C--:B------:R-:W-:Y:S01]  /*ab50*/  IADD3 R64, P1, PT, R69, R53.reuse, RZ ;  /* 0x0000003545407210 */ /* 0x080fe20007f3e0ff */
[----:B------:R-:W-:Y:S01]  /*ab60*/  IMAD R91, R8, 0x2, R89 ;  /* 0x00000002085b7824 */ /* 0x000fe200078e0259 */
[----:B------:R-:W-:Y:S02]  /*ab70*/  IADD3 R54, P0, PT, R60, R53, RZ ;  /* 0x000000353c367210 */ /* 0x000fe40007f1e0ff */
[-C--:B------:R-:W-:Y:S02]  /*ab80*/  LEA.HI.X.SX32 R57, R65, R126.reuse, 0x1, P2 ;  /* 0x0000007e41397211 */ /* 0x080fe400010f0eff */
[-C--:B------:R-:W-:Y:S01]  /*ab90*/  LEA.HI.X.SX32 R65, R69, R126.reuse, 0x1, P1 ;  /* 0x0000007e45417211 */ /* 0x080fe200008f0eff */
[----:B------:R-:W-:Y:S01]  /*aba0*/  IMAD R69, R8, 0x2, R91 ;  /* 0x0000000208457824 */ /* 0x000fe200078e025b */
[----:B------:R-:W-:-:S02]  /*abb0*/  LEA.HI.X.SX32 R55, R60, R126, 0x1, P0 ;  /* 0x0000007e3c377211 */ /* 0x000fc400000f0eff */
[CC--:B------:R-:W-:Y:S01]  /*abc0*/  IADD3 R60, P0, PT, R63.reuse, R53.reuse, RZ ;  /* 0x000000353f3c7210 */ /* 0x0c0fe20007f1e0ff */
[----:B------:R-:W-:Y:S01]  /*abd0*/  IMAD R95, R8, 0x2, R69 ;  /* 0x00000002085f7824 */ /* 0x000fe200078e0245 */
[-C--:B------:R-:W-:Y:S02]  /*abe0*/  IADD3 R66, P2, PT, R70, R53.reuse, RZ ;  /* 0x0000003546427210 */ /* 0x080fe40007f5e0ff */
[-C--:B------:R-:W-:Y:S01]  /*abf0*/  LEA.HI.X.SX32 R61, R63, R126.reuse, 0x1, P0 ;  /* 0x0000007e3f3d7211 */ /* 0x080fe200000f0eff */
[C---:B------:R-:W-:Y:S01]  /*ac00*/  IMAD R97, R8.reuse, 0x2, R95 ;  /* 0x0000000208617824 */ /* 0x040fe200078e025f */
[-C--:B------:R-:W-:Y:S02]  /*ac10*/  IADD3 R62, P0, PT, R67, R53.reuse, RZ ;  /* 0x00000035433e7210 */ /* 0x080fe40007f1e0ff */
[----:B------:R-:W-:Y:S01]  /*ac20*/  IADD3 R72, P1, PT, R73, R53, RZ ;  /* 0x0000003549487210 */ /* 0x000fe20007f3e0ff */
[----:B------:R-:W-:Y:S01]  /*ac30*/  IMAD R99, R8, 0x2, R97 ;  /* 0x0000000208637824 */ /* 0x000fe200078e0261 */
[----:B------:R-:W-:-:S02]  /*ac40*/  LEA.HI.X.SX32 R63, R67, R126, 0x1, P0 ;  /* 0x0000007e433f7211 */ /* 0x000fc400000f0eff */
[-C--:B------:R-:W-:Y:S01]  /*ac50*/  LEA.HI.X.SX32 R67, R70, R126.reuse, 0x1, P2 ;  /* 0x0000007e46437211 */ /* 0x080fe200010f0eff */
[C---:B------:R-:W-:Y:S01]  /*ac60*/  IMAD R101, R8.reuse, 0x2, R99 ;  /* 0x0000000208657824 */ /* 0x040fe200078e0263 */
[-C--:B------:R-:W-:Y:S02]  /*ac70*/  IADD3 R74, P2, PT, R75, R53.reuse, RZ ;  /* 0x000000354b4a7210 */ /* 0x080fe40007f5e0ff */
[-C--:B------:R-:W-:Y:S01]  /*ac80*/  LEA.HI.X.SX32 R73, R73, R126.reuse, 0x1, P1 ;  /* 0x0000007e49497211 */ /* 0x080fe200008f0eff */
[C---:B------:R-:W-:Y:S01]  /*ac90*/  IMAD R103, R8.reuse, 0x2, R101 ;  /* 0x0000000208677824 */ /* 0x040fe200078e0265 */
[----:B------:R-:W-:Y:S02]  /*aca0*/  LEA.HI.X.SX32 R75, R75, R126, 0x1, P2 ;  /* 0x0000007e4b4b7211 */ /* 0x000fe400010f0eff */
[-C--:B------:R-:W-:Y:S01]  /*acb0*/  IADD3 R80, P2, PT, R81, R53.reuse, RZ ;  /* 0x0000003551507210 */ /* 0x080fe20007f5e0ff */
[----:B------:R-:W-:Y:S01]  /*acc0*/  IMAD R105, R8, 0x2, R103 ;  /* 0x0000000208697824 */ /* 0x000fe200078e0267 */
[----:B------:R-:W-:-:S02]  /*acd0*/  IADD3 R78, P1, PT, R79, R53, RZ ;  /* 0x000000354f4e7210 */ /* 0x000fc40007f3e0ff */
[-C--:B------:R-:W-:Y:S01]  /*ace0*/  LEA.HI.X.SX32 R81, R81, R126.reuse, 0x1, P2 ;  /* 0x0000007e51517211 */ /* 0x080fe200010f0eff */
[----:B------:R-:W-:Y:S01]  /*acf0*/  IMAD R107, R8, 0x2, R105 ;  /* 0x00000002086b7824 */ /* 0x000fe200078e0269 */
[-C--:B------:R-:W-:Y:S02]  /*ad00*/  IADD3 R86, P2, PT, R87, R53.reuse, RZ ;  /* 0x0000003557567210 */ /* 0x080fe40007f5e0ff */
[-C--:B------:R-:W-:Y:S02]  /*ad10*/  IADD3 R70, P0, PT, R71, R53.reuse, RZ ;  /* 0x0000003547467210 */ /* 0x080fe40007f1e0ff */
[-C--:B------:R-:W-:Y:S02]  /*ad20*/  LEA.HI.X.SX32 R87, R87, R126.reuse, 0x1, P2 ;  /* 0x0000007e57577211 */ /* 0x080fe400010f0eff */
[----:B------:R-:W-:Y:S02]  /*ad30*/  IADD3 R92, P2, PT, R69, R53, RZ ;  /* 0x00000035455c7210 */ /* 0x000fe40007f5e0ff */
[----:B------:R-:W-:-:S02]  /*ad40*/  LEA.HI.X.SX32 R79, R79, R126, 0x1, P1 ;  /* 0x0000007e4f4f7211 */ /* 0x000fc400008f0eff */
[-C--:B------:R-:W-:Y:S02]  /*ad50*/  IADD3 R84, P1, PT, R85, R53.reuse, RZ ;  /* 0x0000003555547210 */ /* 0x080fe40007f3e0ff */
[-C--:B------:R-:W-:Y:S01]  /*ad60*/  LEA.HI.X.SX32 R93, R69, R126.reuse, 0x1, P2 ;  /* 0x0000007e455d7211 */ /* 0x080fe200010f0eff */
[C---:B------:R-:W-:Y:S01]  /*ad70*/  IMAD R69, R8.reuse, 0x2, R107 ;  /* 0x0000000208457824 */ /* 0x040fe200078e026b */
[-C--:B------:R-:W-:Y:S02]  /*ad80*/  LEA.HI.X.SX32 R71, R71, R126.reuse, 0x1, P0 ;  /* 0x0000007e47477211 */ /* 0x080fe400000f0eff */
[-C--:B------:R-:W-:Y:S01]  /*ad90*/  IADD3 R76, P0, PT, R77, R53.reuse, RZ ;  /* 0x000000354d4c7210 */ /* 0x080fe20007f1e0ff */
[C---:B------:R-:W-:Y:S01]  /*ada0*/  IMAD R111, R8.reuse, 0x2, R69 ;  /* 0x00000002086f7824 */ /* 0x040fe200078e0245 */
[-C--:B------:R-:W-:Y:S02]  /*adb0*/  LEA.HI.X.SX32 R85, R85, R126.reuse, 0x1, P1 ;  /* 0x0000007e55557211 */ /* 0x080fe400008f0eff */
[----:B------:R-:W-:Y:S01]  /*adc0*/  IADD3 R90, P1, PT, R91, R53, RZ ;  /* 0x000000355b5a7210 */ /* 0x000fe20007f3e0ff */
[----:B------:R-:W-:Y:S01]  /*add0*/  IMAD R113, R8, 0x2, R111 ;  /* 0x0000000208717824 */ /* 0x000fe200078e026f */
[----:B------:R-:W-:-:S02]  /*ade0*/  LEA.HI.X.SX32 R77, R77, R126, 0x1, P0 ;  /* 0x0000007e4d4d7211 */ /* 0x000fc400000f0eff */
[-C--:B------:R-:W-:Y:S01]  /*adf0*/  IADD3 R82, P0, PT, R83, R53.reuse, RZ ;  /* 0x0000003553527210 */ /* 0x080fe20007f1e0ff */
        /* <DEDUP_REMOVED lines=8> */
[-C--:B------:R-:W-:Y:S02]  /*ae80*/  IADD3 R102, P1, PT, R103, R53.reuse, RZ ;  /* 0x0000003567667210 */ /* 0x080fe40007f3e0ff */
[-C--:B------:R-:W-:Y:S02]  /*ae90*/  LEA.HI.X.SX32 R89, R89, R126.reuse, 0x1, P0 ;  /* 0x0000007e59597211 */ /* 0x080fe400000f0eff */
[-C--:B------:R-:W-:Y:S02]  /*aea0*/  IADD3 R94, P0, PT, R95, R53.reuse, RZ ;  /* 0x000000355f5e7210 */ /* 0x080fe40007f1e0ff */
[-C--:B------:R-:W-:Y:S02]  /*aeb0*/  IADD3 R98, P2, PT, R99, R53.reuse, RZ ;  /* 0x0000003563627210 */ /* 0x080fe40007f5e0ff */
[----:B------:R-:W-:Y:S02]  /*aec0*/  LEA.HI.X.SX32 R103, R103, R126, 0x1, P1 ;  /* 0x0000007e67677211 */ /* 0x000fe400008f0eff */
[----:B------:R-:W-:-:S02]  /*aed0*/  IADD3 R108, P1, PT, R69, R53, RZ ;  /* 0x00000035456c7210 */ /* 0x000fc40007f3e0ff */
[-C--:B------:R-:W-:Y:S02]  /*aee0*/  LEA.HI.X.SX32 R95, R95, R126.reuse, 0x1, P0 ;  /* 0x0000007e5f5f7211 */ /* 0x080fe400000f0eff */
[-C--:B------:R-:W-:Y:S02]  /*aef0*/  LEA.HI.X.SX32 R99, R99, R126.reuse, 0x1, P2 ;  /* 0x0000007e63637211 */ /* 0x080fe400010f0eff */
[-C--:B------:R-:W-:Y:S02]  /*af00*/  IADD3 R100, P0, PT, R101, R53.reuse, RZ ;  /* 0x0000003565647210 */ /* 0x080fe40007f1e0ff */
[----:B------:R-:W-:Y:S02]  /*af10*/  IADD3 R104, P2, PT, R105, R53, RZ ;  /* 0x0000003569687210 */ /* 0x000fe40007f5e0ff */
[-C--:B------:R-:W-:Y:S01]  /*af20*/  LEA.HI.X.SX32 R109, R69, R126.reuse, 0x1, P1 ;  /* 0x0000007e456d7211 */ /* 0x080fe200008f0eff */
[----:B------:R-:W-:Y:S01]  /*af30*/  IMAD R69, R8, 0x2, R119 ;  /* 0x0000000208457824 */ /* 0x000fe200078e0277 */
[----:B------:R-:W-:-:S02]  /*af40*/  LEA.HI.X.SX32 R101, R101, R126, 0x1, P0 ;  /* 0x0000007e65657211 */ /* 0x000fc400000f0eff */
[-C--:B------:R-:W-:Y:S01]  /*af50*/  LEA.HI.X.SX32 R105, R105, R126.reuse, 0x1, P2 ;  /* 0x0000007e69697211 */ /* 0x080fe200010f0eff */
[C---:B------:R-:W-:Y:S01]  /*af60*/  IMAD R123, R8.reuse, 0x2, R69 ;  /* 0x00000002087b7824 */ /* 0x040fe200078e0245 */
[-C--:B------:R-:W-:Y:S02]  /*af70*/  IADD3 R106, P0, PT, R107, R53.reuse, RZ ;  /* 0x000000356b6a7210 */ /* 0x080fe40007f1e0ff */
[-C--:B------:R-:W-:Y:S01]  /*af80*/  IADD3 R110, P2, PT, R111, R53.reuse, RZ ;  /* 0x000000356f6e7210 */ /* 0x080fe20007f5e0ff */
[----:B------:R-:W-:Y:S01]  /*af90*/  IMAD R8, R8, 0x2, R123 ;  /* 0x0000000208087824 */ /* 0x000fe200078e027b */
[----:B------:R-:W-:Y:S02]  /*afa0*/  IADD3 R114, P1, PT, R115, R53, RZ ;  /* 0x0000003573727210 */ /* 0x000fe40007f3e0ff */
[-C--:B------:R-:W-:Y:S02]  /*afb0*/  LEA.HI.X.SX32 R107, R107, R126.reuse, 0x1, P0 ;  /* 0x0000007e6b6b7211 */ /* 0x080fe400000f0eff */
[----:B------:R-:W-:-:S02]  /*afc0*/  LEA.HI.X.SX32 R111, R111, R126, 0x1, P2 ;  /* 0x0000007e6f6f7211 */ /* 0x000fc400010f0eff */
[-C--:B------:R-:W-:Y:S02]  /*afd0*/  IADD3 R112, P0, PT, R113, R53.reuse, RZ ;  /* 0x0000003571707210 */ /* 0x080fe40007f1e0ff */
[-C--:B------:R-:W-:Y:S02]  /*afe0*/  IADD3 R116, P2, PT, R117, R53.reuse, RZ ;  /* 0x0000003575747210 */ /* 0x080fe40007f5e0ff */
[-C--:B------:R-:W-:Y:S02]  /*aff0*/  LEA.HI.X.SX32 R115, R115, R126.reuse, 0x1, P1 ;  /* 0x0000007e73737211 */ /* 0x080fe400008f0eff */
[----:B------:R-:W-:Y:S02]  /*b000*/  IADD3 R120, P1, PT, R69, R53, RZ ;  /* 0x0000003545787210 */ /* 0x000fe40007f3e0ff */
[-C--:B------:R-:W-:Y:S02]  /*b010*/  LEA.HI.X.SX32 R113, R113, R126.reuse, 0x1, P0 ;  /* 0x0000007e71717211 */ /* 0x080fe400000f0eff */
[----:B------:R-:W-:-:S02]  /*b020*/  LEA.HI.X.SX32 R117, R117, R126, 0x1, P2 ;  /* 0x0000007e75757211 */ /* 0x000fc400010f0eff */
[-C--:B------:R-:W-:Y:S02]  /*b030*/  IADD3 R118, P0, PT, R119, R53.reuse, RZ ;  /* 0x0000003577767210 */ /* 0x080fe40007f1e0ff */
[-C--:B------:R-:W-:Y:S02]  /*b040*/  IADD3 R122, P2, PT, R123, R53.reuse, RZ ;  /* 0x000000357b7a7210 */ /* 0x080fe40007f5e0ff */
[----:B------:R-:W-:Y:S02]  /*b050*/  IADD3 R124, P3, PT, R8, R53, RZ ;  /* 0x00000035087c7210 */ /* 0x000fe40007f7e0ff */
[----:B------:R-:W-:Y:S02]  /*b060*/  LEA.HI.X.SX32 R121, R69, R126, 0x1, P1 ;  /* 0x0000007e45797211 */ /* 0x000fe400008f0eff */
[C---:B0-----:R-:W-:Y:S02]  /*b070*/  PRMT R147, R4.reuse, 0x7773, RZ ;  /* 0x0000777304937816 */ /* 0x041fe400000000ff */
[----:B------:R-:W-:-:S02]  /*b080*/  PRMT R149, R4, 0x7772, RZ ;  /* 0x0000777204957816 */ /* 0x000fc400000000ff */
[C---:B------:R-:W-:Y:S02]  /*b090*/  PRMT R151, R4.reuse, 0x7771, RZ ;  /* 0x0000777104977816 */ /* 0x040fe400000000ff */
[----:B------:R-:W-:Y:S02]  /*b0a0*/  PRMT R153, R4, 0x7770, RZ ;  /* 0x0000777004997816 */ /* 0x000fe400000000ff */
[C---:B------:R-:W-:Y:S02]  /*b0b0*/  PRMT R139, R5.reuse, 0x7773, RZ ;  /* 0x00007773058b7816 */ /* 0x040fe400000000ff */
[C---:B------:R-:W-:Y:S01]  /*b0c0*/  PRMT R141, R5.reuse, 0x7772, RZ ;  /* 0x00007772058d7816 */ /* 0x040fe200000000ff */
[----:B------:R-:W-:Y:S01]  /*b0d0*/  STG.E.U8 desc[UR36][R16.64], R153 ;  /* 0x0000009910007986 */ /* 0x000fe2000c101124 */
[C---:B------:R-:W-:Y:S02]  /*b0e0*/  PRMT R143, R5.reuse, 0x7771, RZ ;  /* 0x00007771058f7816 */ /* 0x040fe400000000ff */
[----:B------:R-:W-:Y:S01]  /*b0f0*/  PRMT R145, R5, 0x7770, RZ ;  /* 0x0000777005917816 */ /* 0x000fe200000000ff */
[----:B------:R-:W-:Y:S01]  /*b100*/  STG.E.U8 desc[UR36][R14.64], R151 ;  /* 0x000000970e007986 */ /* 0x000fe2000c101124 */
[----:B------:R-:W-:-:S02]  /*b110*/  PRMT R131, R6, 0x7773, RZ ;  /* 0x0000777306837816 */ /* 0x000fc400000000ff */
[C---:B------:R-:W-:Y:S01]  /*b120*/  PRMT R133, R6.reuse, 0x7772, RZ ;  /* 0x0000777206857816 */ /* 0x040fe200000000ff */
[----:B------:R-:W-:Y:S01]  /*b130*/  STG.E.U8 desc[UR36][R12.64], R149 ;  /* 0x000000950c007986 */ /* 0x000fe2000c101124 */
[C---:B------:R-:W-:Y:S02]  /*b140*/  PRMT R135, R6.reuse, 0x7771, RZ ;  /* 0x0000777106877816 */ /* 0x040fe400000000ff */
[----:B------:R-:W-:Y:S01]  /*b150*/  PRMT R137, R6, 0x7770, RZ ;  /* 0x0000777006897816 */ /* 0x000fe200000000ff */
[----:B------:R-:W-:Y:S01]  /*b160*/  STG.E.U8 desc[UR36][R22.64], R147 ;  /* 0x0000009316007986 */ /* 0x000fe2000c101124 */
[C---:B------:R-:W-:Y:S02]  /*b170*/  PRMT R53, R7.reuse, 0x7773, RZ ;  /* 0x0000777307357816 */ /* 0x040fe400000000ff */
[C---:B------:R-:W-:Y:S01]  /*b180*/  PRMT R69, R7.reuse, 0x7772, RZ ;  /* 0x0000777207457816 */ /* 0x040fe200000000ff */
[----:B------:R-:W-:Y:S01]  /*b190*/  STG.E.U8 desc[UR36][R20.64], R145 ;  /* 0x0000009114007986 */ /* 0x000fe2000c101124 */
[----:B------:R-:W-:-:S02]  /*b1a0*/  PRMT R127, R7, 0x7771, RZ ;  /* 0x00007771077f7816 */ /* 0x000fc400000000ff */
[----:B------:R-:W-:Y:S01]  /*b1b0*/  PRMT R129, R7, 0x7770, RZ ;  /* 0x0000777007817816 */ /* 0x000fe200000000ff */
[----:B------:R-:W-:Y:S01]  /*b1c0*/  STG.E.U8 desc[UR36][R18.64], R143 ;  /* 0x0000008f12007986 */ /* 0x000fe2000c101124 */
[-C--:B------:R-:W-:Y:S02]  /*b1d0*/  LEA.HI.X.SX32 R119, R119, R126.reuse, 0x1, P0 ;  /* 0x0000007e77777211 */ /* 0x080fe400000f0eff */
[-C--:B------:R-:W-:Y:S01]  /*b1e0*/  LEA.HI.X.SX32 R123, R123, R126.reuse, 0x1, P2 ;  /* 0x0000007e7b7b7211 */ /* 0x080fe200010f0eff */
[----:B------:R-:W0:Y:S01]  /*b1f0*/  LDS.128 R4, [R10+UR18+0x1000] ;  /* 0x001000120a047984 */ /* 0x000e220008000c00 */
[----:B------:R-:W-:Y:S02]  /*b200*/  LEA.HI.X.SX32 R125, R8, R126, 0x1, P3 ;  /* 0x0000007e087d7211 */ /* 0x000fe400018f0eff */
[----:B------:R-:W-:Y:S01]  /*b210*/  ISETP.GE.U32.AND P0, PT, R0, 0x80, PT ;  /* 0x000000800000780c */ /* 0x000fe20003f06070 */
[----:B------:R-:W-:Y:S04]  /*b220*/  STG.E.U8 desc[UR36][R28.64], R141 ;  /* 0x0000008d1c007986 */ /* 0x000fe8000c101124 */
[----:B------:R-:W-:Y:S04]  /*b230*/  STG.E.U8 desc[UR36][R26.64], R139 ;  /* 0x0000008b1a007986 */ /* 0x000fe8000c101124 */
[----:B------:R-:W-:Y:S04]  /*b240*/  STG.E.U8 desc[UR36][R42.64], R137 ;  /* 0x000000892a007986 */ /* 0x000fe8000c101124 */
[----:B------:R-:W-:Y:S04]  /*b250*/  STG.E.U8 desc[UR36][R40.64], R135 ;  /* 0x0000008728007986 */ /* 0x000fe8000c101124 */
[----:B------:R0:W-:Y:S04]  /*b260*/  STG.E.U8 desc[UR36][R38.64], R133 ;  /* 0x0000008526007986 */ /* 0x0001e8000c101124 */
[----:B------:R-:W-:Y:S04]  /*b270*/  STG.E.U8 desc[UR36][R54.64], R131 ;  /* 0x0000008336007986 */ /* 0x000fe8000c101124 */
[----:B------:R-:W-:Y:S04]  /*b280*/  STG.E.U8 desc[UR36][R46.64], R129 ;  /* 0x000000812e007986 */ /* 0x000fe8000c101124 */
[----:B------:R-:W-:Y:S04]  /*b290*/  STG.E.U8 desc[UR36][R44.64], R127 ;  /* 0x0000007f2c007986 */ /* 0x000fe8000c101124 */
[----:B------:R-:W-:Y:S04]  /*b2a0*/  STG.E.U8 desc[UR36][R60.64], R69 ;  /* 0x000000453c007986 */ /* 0x000fe8000c101124 */
[----:B------:R-:W-:Y:S01]  /*b2b0*/  STG.E.U8 desc[UR36][R58.64], R53 ;  /* 0x000000353a007986 */ /* 0x000fe2000c101124 */
[----:B0-----:R-:W-:-:S02]  /*b2c0*/  PRMT R39, R4, 0x7770, RZ ;  /* 0x0000777004277816 */ /* 0x001fc400000000ff */
[C---:B------:R-:W-:Y:S01]  /*b2d0*/  PRMT R29, R5.reuse, 0x7770, RZ ;  /* 0x00007770051d7816 */ /* 0x040fe200000000ff */
[----:B------:R0:W-:Y:S01]  /*b2e0*/  STG.E.U8 desc[UR36][R56.64], R33 ;  /* 0x0000002138007986 */ /* 0x0001e2000c101124 */
[C---:B------:R-:W-:Y:S02]  /*b2f0*/  PRMT R27, R5.reuse, 0x7771, RZ ;  /* 0x00007771051b7816 */ /* 0x040fe400000000ff */
[----:B------:R-:W-:Y:S01]  /*b300*/  PRMT R23, R5, 0x7773, RZ ;  /* 0x0000777305177816 */ /* 0x000fe200000000ff */
[----:B------:R1:W-:Y:S01]  /*b310*/  STG.E.U8 desc[UR36][R62.64], R25 ;  /* 0x000000193e007986 */ /* 0x0003e2000c101124 */
[C---:B------:R-:W-:Y:S02]  /*b320*/  PRMT R21, R6.reuse, 0x7770, RZ ;  /* 0x0000777006157816 */ /* 0x040fe400000000ff */
[C---:B------:R-:W-:Y:S01]  /*b330*/  PRMT R19, R6.reuse, 0x7771, RZ ;  /* 0x0000777106137816 */ /* 0x040fe200000000ff */
[----:B------:R-:W-:Y:S01]  /*b340*/  STG.E.U8 desc[UR36][R64.64], R24 ;  /* 0x0000001840007986 */ /* 0x000fe2000c101124 */
[----:B------:R-:W-:-:S02]  /*b350*/  PRMT R17, R6, 0x7772, RZ ;  /* 0x0000777206117816 */ /* 0x000fc400000000ff */
[----:B------:R-:W-:Y:S01]  /*b360*/  PRMT R15, R6, 0x7773, RZ ;  /* 0x00007773060f7816 */ /* 0x000fe200000000ff */
[----:B------:R2:W-:Y:S01]  /*b370*/  STG.E.U8 desc[UR36][R66.64], R11 ;  /* 0x0000000b42007986 */ /* 0x0005e2000c101124 */
[----:B0-----:R-:W-:Y:S02]  /*b380*/  PRMT R33, R4, 0x7773, RZ ;  /* 0x0000777304217816 */ /* 0x001fe400000000ff */
[----:B------:R-:W-:Y:S01]  /*b390*/  PRMT R13, R7, 0x7771, RZ ;  /* 0x00007771070d7816 */ /* 0x000fe200000000ff */
[----:B------:R0:W-:Y:S01]  /*b3a0*/  STG.E.U8 desc[UR36][R70.64], R37 ;  /* 0x0000002546007986 */ /* 0x0001e2000c101124 */
[----:B-1----:R-:W-:Y:S02]  /*b3b0*/  PRMT R25, R5, 0x7772, RZ ;  /* 0x0000777205197816 */ /* 0x002fe400000000ff */
[C---:B------:R-:W-:Y:S01]  /*b3c0*/  PRMT R5, R7.reuse, 0x7773, RZ ;  /* 0x0000777307057816 */ /* 0x040fe200000000ff */
[----:B------:R-:W-:Y:S04]  /*b3d0*/  STG.E.U8 desc[UR36][R72.64], R32 ;  /* 0x0000002048007986 */ /* 0x000fe8000c101124 */
[----:B------:R1:W-:Y:S01]  /*b3e0*/  STG.E.U8 desc[UR36][R74.64], R31 ;  /* 0x0000001f4a007986 */ /* 0x0003e2000c101124 */
[----:B--2---:R-:W-:-:S02]  /*b3f0*/  PRMT R11, R7, 0x7772, RZ ;  /* 0x00007772070b7816 */ /* 0x004fc400000000ff */
[----:B------:R-:W-:Y:S01]  /*b400*/  PRMT R7, R7, 0x7770, RZ ;  /* 0x0000777007077816 */ /* 0x000fe200000000ff */
[----:B------:R-:W-:Y:S01]  /*b410*/  STG.E.U8 desc[UR36][R76.64], R30 ;  /* 0x0000001e4c007986 */ /* 0x000fe2000c101124 */
[----:B0-----:R-:W-:-:S03]  /*b420*/  PRMT R37, R4, 0x7771, RZ ;  /* 0x0000777104257816 */ /* 0x001fc600000000ff */
[----:B------:R-:W-:Y:S04]  /*b430*/  STG.E.U8 desc[UR36][R78.64], R51 ;  /* 0x000000334e007986 */ /* 0x000fe8000c101124 */
[----:B------:R-:W-:Y:S01]  /*b440*/  STG.E.U8 desc[UR36][R80.64], R36 ;  /* 0x0000002450007986 */ /* 0x000fe2000c101124 */
[----:B-1----:R-:W-:-:S03]  /*b450*/  PRMT R31, R4, 0x7772, RZ ;  /* 0x00007772041f7816 */ /* 0x002fc600000000ff */
[----:B------:R-:W-:Y:S04]  /*b460*/  STG.E.U8 desc[UR36][R82.64], R35 ;  /* 0x0000002352007986 */ /* 0x000fe8000c101124 */
        /* <DEDUP_REMOVED lines=15> */
[----:B------:R0:W-:Y:S04]  /*b560*/  STG.E.U8 desc[UR36][R114.64], R17 ;  /* 0x0000001172007986 */ /* 0x0001e8000c101124 */
[----:B------:R-:W-:Y:S04]  /*b570*/  STG.E.U8 desc[UR36][R116.64], R15 ;  /* 0x0000000f74007986 */ /* 0x000fe8000c101124 */
[----:B------:R-:W-:Y:S04]  /*b580*/  STG.E.U8 desc[UR36][R118.64], R7 ;  /* 0x0000000776007986 */ /* 0x000fe8000c101124 */
[----:B------:R-:W-:Y:S01]  /*b590*/  STG.E.U8 desc[UR36][R120.64], R13 ;  /* 0x0000000d78007986 */ /* 0x000fe2000c101124 */
[----:B0-----:R-:W0:Y:S03]  /*b5a0*/  LDC.64 R16, c[0x0][0x3a0] ;  /* 0x0000e800ff107b82 */ /* 0x001e260000000a00 */
[----:B------:R-:W-:Y:S04]  /*b5b0*/  STG.E.U8 desc[UR36][R122.64], R11 ;  /* 0x0000000b7a007986 */ /* 0x000fe8000c101124 */
[----:B------:R1:W-:Y:S01]  /*b5c0*/  STG.E.U8 desc[UR36][R124.64], R5 ;  /* 0x000000057c007986 */ /* 0x0003e2000c101124 */
[----:B------:R-:W-:Y:S01]  /*b5d0*/  BAR.SYNC.DEFER_BLOCKING 0x0 ;  /* 0x0000000000007b1d */ /* 0x000fe20000010000 */
[----:B-1----:R-:W-:-:S02]  /*b5e0*/  IMAD.SHL.U32 R5, R2, 0x4, RZ ;  /* 0x0000000402057824 */ /* 0x002fc400078e00ff */
[----:B------:R-:W-:-:S03]  /*b5f0*/  IMAD.HI R2, R2, 0x4, RZ ;  /* 0x0000000402027827 */ /* 0x000fc600078e02ff */
[----:B0-----:R-:W-:-:S04]  /*b600*/  IADD3 R4, P1, P2, R5, UR6, R16 ;  /* 0x0000000605047c10 */ /* 0x001fc8000fa3e010 */
[----:B------:R-:W-:Y:S01]  /*b610*/  IADD3.X R5, PT, PT, R2, UR5, R17, P1, P2 ;  /* 0x0000000502057c10 */ /* 0x000fe20008fe4411 */
[----:B------:R-:W-:Y:S01]  /*b620*/  STSM.16.M88 [R68], R9 ;  /* 0x0000000944007844 */ /* 0x000fe20000000000 */
[----:B------:R-:W-:Y:S06]  /*b630*/  BAR.SYNC.DEFER_BLOCKING 0x0 ;  /* 0x0000000000007b1d */ /* 0x000fec0000010000 */
[----:B------:R-:W0:Y:S04]  /*b640*/  LDSM.16.M88 R3, [R3+UR18] ;  /* 0x000000120303783b */ /* 0x000e280008000000 */
[----:B0-----:R0:W-:Y:S01]  /*b650*/  @!P0 STG.E desc[UR36][R4.64], R3 ;  /* 0x0000000304008986 */ /* 0x0011e2000c101924 */
[----:B------:R-:W-:Y:S06]  /*b660*/  BAR.SYNC.DEFER_BLOCKING 0x0 ;  /* 0x0000000000007b1d */ /* 0x000fec0000010000 */
[----:B------:R-:W-:Y:S05]  /*b670*/  BRA.U UP0, `(.L_x_21) ;  /* 0x0000000100a07547 */ /* 0x000fea000b800000 */
[----:B------:R-:W1:Y:S01]  /*b680*/  S2UR UR5, SR_CgaCtaId ;  /* 0x00000000000579c3 */ /* 0x000e620000008800 */
[----:B------:R-:W-:Y:S01]  /*b690*/  NOP ;  /* 0x0000000000007918 */ /* 0x000fe20000000000 */
[----:B------:R-:W-:Y:S01]  /*b6a0*/  UMOV UR4, 0x50 ;  /* 0x0000005000047882 */ /* 0x000fe20000000000 */
[----:B------:R-:W-:Y:S02]  /*b6b0*/  IMAD.U32 R0, RZ, RZ, UR17 ;  /* 0x00000011ff007e24 */ /* 0x000fe4000f8e00ff */
[----:B0-----:R-:W-:Y:S02]  /*b6c0*/  IMAD.MOV.U32 R3, RZ, RZ, 0xff ;  /* 0x000000ffff037424 */ /* 0x001fe400078e00ff */
[----:B------:R-:W-:Y:S01]  /*b6d0*/  IMAD.MOV.U32 R7, RZ, RZ, 0x1 ;  /* 0x00000001ff077424 */ /* 0x000fe200078e00ff */
[----:B------:R-:W-:-:S04]  /*b6e0*/  LOP3.LUT R0, R0, 0xffff, RZ, 0xc0, !PT ;  /* 0x0000ffff00007812 */ /* 0x000fc800078ec0ff */
[----:B------:R-:W-:-:S05]  /*b6f0*/  SHF.R.U32.HI R0, RZ, 0x5, R0 ;  /* 0x00000005ff007819 */ /* 0x000fca0000011600 */
[----:B------:R-:W-:Y:S01]  /*b700*/  VIADD R2, R0, 0x10 ;  /* 0x0000001000027836 */ /* 0x000fe20000000000 */
[----:B------:R-:W-:Y:S01]  /*b710*/  SHF.L.U32 R0, R3, R0, RZ ;  /* 0x0000000003007219 */ /* 0x000fe200000006ff */
[----:B-1----:R-:W-:-:S03]  /*b720*/  ULEA UR6, UR5, UR4, 0x18 ;  /* 0x0000000405067291 */ /* 0x002fc6000f8ec0ff */
[----:B------:R-:W-:-:S04]  /*b730*/  SHF.L.U32 R3, R7, R2, RZ ;  /* 0x0000000207037219 */ /* 0x000fc800000006ff */
[----:B------:R-:W-:Y:S02]  /*b740*/  LOP3.LUT R0, R3, R0, RZ, 0xfc, !PT ;  /* 0x0000000003007212 */ /* 0x000fe400078efcff */
[----:B------:R-:W0:Y:S02]  /*b750*/  LDS R5, [UR6] ;  /* 0x00000006ff057984 */ /* 0x000e240008000800 */
[C---:B------:R-:W-:Y:S02]  /*b760*/  LOP3.LUT R2, R0.reuse, 0xffff, RZ, 0xc0, !PT ;  /* 0x0000ffff00027812 */ /* 0x040fe400078ec0ff */
[----:B0-----:R-:W-:-:S04]  /*b770*/  LOP3.LUT R3, R0, 0xffff, R5, 0x80, !PT ;  /* 0x0000ffff00037812 */ /* 0x001fc800078e8005 */
[----:B------:R-:W-:-:S13]  /*b780*/  ISETP.NE.AND P0, PT, R3, R2, PT ;  /* 0x000000020300720c */ /* 0x000fda0003f05270 */
[----:B------:R-:W-:Y:S05]  /*b790*/  @P0 BRA `(.L_x_22) ;  /* 0x0000000000500947 */ /* 0x000fea0003800000 */
[----:B------:R-:W-:Y:S02]  /*b7a0*/  SHF.R.U32.HI R5, RZ, 0x10, R5 ;  /* 0x00000010ff057819 */ /* 0x000fe40000011605 */
[----:B------:R-:W-:-:S04]  /*b7b0*/  SHF.R.U32.HI R2, RZ, 0x10, R0 ;  /* 0x00000010ff027819 */ /* 0x000fc80000011600 */
[----:B------:R-:W-:-:S04]  /*b7c0*/  LOP3.LUT R5, R5, R2, RZ, 0xc0, !PT ;  /* 0x0000000205057212 */ /* 0x000fc800078ec0ff */
[----:B------:R-:W-:-:S13]  /*b7d0*/  ISETP.NE.AND P0, PT, R5, R2, PT ;  /* 0x000000020500720c */ /* 0x000fda0003f05270 */
[----:B------:R-:W-:Y:S05]  /*b7e0*/  @P0 BRA `(.L_x_23) ;  /* 0x0000000000300947 */ /* 0x000fea0003800000 */
[----:B------:R-:W-:Y:S01]  /*b7f0*/  R2UR UR4, R0 ;  /* 0x00000000000472ca */ /* 0x000fe200000e0000 */
[----:B------:R-:W-:Y:S01]  /*b800*/  VOTEU.ANY UR5, UPT, PT ;  /* 0x0000000000057886 */ /* 0x000fe200038e0100 */
[----:B------:R-:W0:Y:S01]  /*b810*/  S2R R0, SR_LANEID ;  /* 0x0000000000007919 */ /* 0x000e220000000000 */
[----:B------:R-:W-:-:S10]  /*b820*/  UFLO.U32 UR5, UR5 ;  /* 0x00000005000572bd */ /* 0x000fd400080e0000 */
[----:B------:R-:W-:-:S06]  /*b830*/  ULOP3.LUT UR4, URZ, UR4, URZ, 0x33, !UPT ;  /* 0x00000004ff047292 */ /* 0x000fcc000f8e33ff */
[----:B------:R-:W-:-:S04]  /*b840*/  IMAD.U32 R2, RZ, RZ, UR4 ;  /* 0x00000004ff027e24 */ /* 0x000fc8000f8e00ff */
[----:B------:R-:W1:Y:S02]  /*b850*/  REDUX UR7, R2 ;  /* 0x00000000020773c4 */ /* 0x000e640000000000 */
[----:B------:R2:W-:Y:S01]  /*b860*/  UTCATOMSWS.AND URZ, UR4 ;  /* 0x0000000400ff79e3 */ /* 0x0005e20008000000 */
[----:B0-----:R-:W-:Y:S01]  /*b870*/  ISETP.EQ.U32.AND P0, PT, R0, UR5, PT ;  /* 0x0000000500007c0c */ /* 0x001fe2000bf02070 */
[----:B-1----:R-:W-:-:S12]  /*b880*/  IMAD.U32 R0, RZ, RZ, UR7 ;  /* 0x00000007ff007e24 */ /* 0x002fd8000f8e00ff */
[----:B------:R2:W-:Y:S01]  /*b890*/  @P0 ATOMS.AND RZ, [UR6], R0 ;  /* 0x00000000ffff098c */ /* 0x0005e2000a800006 */
[----:B------:R-:W-:Y:S05]  /*b8a0*/  BRA `(.L_x_21) ;  /* 0x0000000000147947 */ /* 0x000fea0003800000 */
.L_x_23:
[----:B------:R-:W-:-:S07]  /*b8b0*/  MOV R2, 0xb8d0 ;  /* 0x0000b8d000027802 */ /* 0x000fce0000000f00 */
[----:B------:R-:W-:Y:S05]  /*b8c0*/  CALL.REL.NOINC `($__internal_0_$__cuda_sm10x_tcgen05_guardrail_trap_col_being_dealloced_not_returned_by_alloc) ;  /* 0x0000000000447944 */ /* 0x000fea0003c00000 */
[----:B------:R-:W-:Y:S05]  /*b8d0*/  BRA `(.L_x_21) ;  /* 0x0000000000087947 */ /* 0x000fea0003800000 */
.L_x_22:
[----:B------:R-:W-:-:S07]  /*b8e0*/  MOV R2, 0xb900 ;  /* 0x0000b90000027802 */ /* 0x000fce0000000f00 */
[----:B------:R-:W-:Y:S05]  /*b8f0*/  CALL.REL.NOINC `($__internal_2_$__cuda_sm10x_tcgen05_guardrail_trap_unallocated_columns_being_dealloced) ;  /* 0x0000000000507944 */ /* 0x000fea0003c00000 */
.L_x_21:
[----:B------:R-:W-:Y:S01]  /*b900*/  NOP ;  /* 0x0000000000007918 */ /* 0x000fe20000000000 */
[----:B--2---:R-:W-:Y:S05]  /*b910*/  EXIT ;  /* 0x000000000000794d */ /* 0x004fea0003800000 */
.L_x_8:
[----:B------:R-:W1:Y:S02]  /*b920*/  SYNCS.PHASECHK.TRANS64.TRYWAIT P2, [UR18+0x8000], RZ ;  /* 0x008000ffff0075a7 */ /* 0x000e640008041112 */
[----:B-1----:R-:W-:Y:S05]  /*b930*/  @!P2 BRA `(.L_x_8) ;  /* 0xfffffffc00f8a947 */ /* 0x002fea000383ffff */
[----:B------:R-:W-:Y:S05]  /*b940*/  BRA `(.L_x_7) ;  /* 0xffffff7000787947 */ /* 0x000fea000383ffff */
.L_x_16:
[----:B------:R-:W1:Y:S02]  /*b950*/  SYNCS.PHASECHK.TRANS64.TRYWAIT P0, [UR18+0xc010], RZ ;  /* 0x00c010ffff0075a7 */ /* 0x000e640008001112 */
[----:B-1----:R-:W-:Y:S05]  /*b960*/  @!P0 BRA `(.L_x_16) ;  /* 0xfffffffc00f88947 */ /* 0x002fea000383ffff */
[----:B------:R-:W-:Y:S05]  /*b970*/  BRA `(.L_x_24) ;  /* 0xffffffa400f87947 */ /* 0x000fea000383ffff */
.L_x_17:
[----:B------:R-:W0:Y:S02]  /*b980*/  SYNCS.PHASECHK.TRANS64.TRYWAIT P0, [UR32], R36 ;  /* 0x00000024ff0075a7 */ /* 0x000e240008001120 */
[----:B0-----:R-:W-:Y:S05]  /*b990*/  @!P0 BRA `(.L_x_17) ;  /* 0xfffffffc00f88947 */ /* 0x001fea000383ffff */
[----:B------:R-:W-:Y:S05]  /*b9a0*/  BRA `(.L_x_25) ;  /* 0xffffffbc00107947 */ /* 0x000fea000383ffff */
.L_x_20:
[----:B------:R-:W0:Y:S02]  /*b9b0*/  SYNCS.PHASECHK.TRANS64.TRYWAIT P0, [UR32], R4 ;  /* 0x00000004ff0075a7 */ /* 0x000e240008001120 */
[----:B0-----:R-:W-:Y:S05]  /*b9c0*/  @!P0 BRA `(.L_x_20) ;  /* 0xfffffffc00f88947 */ /* 0x001fea000383ffff */
[----:B------:R-:W-:Y:S05]  /*b9d0*/  BRA `(.L_x_26) ;  /* 0xffffffcc00007947 */ /* 0x000fea000383ffff */
        .weak           $__internal_0_$__cuda_sm10x_tcgen05_guardrail_trap_col_being_dealloced_not_returned_by_alloc
        .type           $__internal_0_$__cuda_sm10x_tcgen05_guardrail_trap_col_being_dealloced_not_returned_by_alloc,@function
        .size           $__internal_0_$__cuda_sm10x_tcgen05_guardrail_trap_col_being_dealloced_not_returned_by_alloc,($__internal_1_$__cuda_sm10x_tcgen05_guardrail_trap_phase_invalid_during_alloc - $__internal_0_$__cuda_sm10x_tcgen05_guardrail_trap_col_being_dealloced_not_returned_by_alloc)
$__internal_0_$__cuda_sm10x_tcgen05_guardrail_trap_col_being_dealloced_not_returned_by_alloc:
[----:B------:R-:W-:Y:S05]  /*b9e0*/  BPT.TRAP 0x1 ;  /* 0x000000040000795c */ /* 0x000fea0000300000 */
[----:B------:R-:W-:-:S04]  /*b9f0*/  IMAD.MOV.U32 R3, RZ, RZ, 0x0 ;  /* 0x00000000ff037424 */ /* 0x000fc800078e00ff */
[----:B------:R-:W-:Y:S05]  /*ba00*/  RET.REL.NODEC R2 `(attn_fwd) ;  /* 0xffffff44027c7950 */ /* 0x000fea0003c3ffff */
        .weak           $__internal_1_$__cuda_sm10x_tcgen05_guardrail_trap_phase_invalid_during_alloc
        .type           $__internal_1_$__cuda_sm10x_tcgen05_guardrail_trap_phase_invalid_during_alloc,@function
        .size           $__internal_1_$__cuda_sm10x_tcgen05_guardrail_trap_phase_invalid_during_alloc,($__internal_2_$__cuda_sm10x_tcgen05_guardrail_trap_unallocated_columns_being_dealloced - $__internal_1_$__cuda_sm10x_tcgen05_guardrail_trap_phase_invalid_during_alloc)
$__internal_1_$__cuda_sm10x_tcgen05_guardrail_trap_phase_invalid_during_alloc:
[----:B------:R-:W-:Y:S05]  /*ba10*/  BPT.TRAP 0x1 ;  /* 0x000000040000795c */ /* 0x000fea0000300000 */
[----:B------:R-:W-:-:S04]  /*ba20*/  IMAD.MOV.U32 R3, RZ, RZ, 0x0 ;  /* 0x00000000ff037424 */ /* 0x000fc800078e00ff */
[----:B------:R-:W-:Y:S05]  /*ba30*/  RET.REL.NODEC R2 `(attn_fwd) ;  /* 0xffffff4402707950 */ /* 0x000fea0003c3ffff */
        .weak           $__internal_2_$__cuda_sm10x_tcgen05_guardrail_trap_unallocated_columns_being_dealloced
        .type           $__internal_2_$__cuda_sm10x_tcgen05_guardrail_trap_unallocated_columns_being_dealloced,@function
        .size           $__internal_2_$__cuda_sm10x_tcgen05_guardrail_trap_unallocated_columns_being_dealloced,(.L_x_30 - $__internal_2_$__cuda_sm10x_tcgen05_guardrail_trap_unallocated_columns_being_dealloced)
$__internal_2_$__cuda_sm10x_tcgen05_guardrail_trap_unallocated_columns_being_dealloced:
[----:B------:R-:W-:Y:S05]  /*ba40*/  BPT.TRAP 0x1 ;  /* 0x000000040000795c */ /* 0x000fea0000300000 */
[----:B------:R-:W-:-:S04]  /*ba50*/  IMAD.MOV.U32 R3, RZ, RZ, 0x0 ;  /* 0x00000000ff037424 */ /* 0x000fc800078e00ff */
[----:B------:R-:W-:Y:S05]  /*ba60*/  RET.REL.NODEC R2 `(attn_fwd) ;  /* 0xffffff4402647950 */ /* 0x000fea0003c3ffff */
.L_x_27:
[----:B------:R-:W-:-:S00]  /*ba70*/  BRA `(.L_x_27) ;  /* 0xfffffffc00fc7947 */ /* 0x000fc0000383ffff */
[----:B------:R-:W-:-:S00]  /*ba80*/  NOP ;  /* 0x0000000000007918 */ /* 0x000fc00000000000 */
[----:B------:R-:W-:-:S00]  /*ba90*/  NOP ;  /* 0x0000000000007918 */ /* 0x000fc00000000000 */
[----:B------:R-:W-:-:S00]  /*baa0*/  NOP ;  /* 0x0000000000007918 */ /* 0x000fc00000000000 */
[----:B------:R-:W-:-:S00]  /*bab0*/  NOP ;  /* 0x0000000000007918 */ /* 0x000fc00000000000 */
[----:B------:R-:W-:-:S00]  /*bac0*/  NOP ;  /* 0x0000000000007918 */ /* 0x000fc00000000000 */
[----:B------:R-:W-:-:S00]  /*bad0*/  NOP ;  /* 0x0000000000007918 */ /* 0x000fc00000000000 */
[----:B------:R-:W-:-:S00]  /*bae0*/  NOP ;  /* 0x0000000000007918 */ /* 0x000fc00000000000 */
[----:B------:R-:W-:-:S00]  /*baf0*/  NOP ;  /* 0x0000000000007918 */ /* 0x000fc00000000000 */
.L_x_30:


//--------------------- .nv.global.init           --------------------------
	.section	.nv.global.init,"aw",@progbits
.nv.global.init:
	.type		_$_str,@object
	.size		_$_str,(.L_3 - _$_str)
_$_str:
        /*0000*/ 	.byte	0x5f, 0x5f, 0x43, 0x55, 0x44, 0x41, 0x5f, 0x46, 0x54, 0x5a, 0x00
.L_3:


//--------------------- .nv.shared.attn_fwd       --------------------------
	.section	.nv.shared.attn_fwd,"aw",@nobits
	.sectionflags	@""
	.align	16
	.zero		1024


//--------------------- .nv.shared.reserved.0     --------------------------
	.section	.nv.shared.reserved.0,"aw",@nobits
	.align	8
	.weak		__nv_reservedSMEM_offset_0_alias
	.size		__nv_reservedSMEM_offset_0_alias, 0, 64
	.other		__nv_reservedSMEM_offset_0_alias,@"STO_CUDA_RESERVED_SHARED STV_DEFAULT"
__nv_reservedSMEM_offset_0_alias:
	.zero		0
.nv.shared.reserved.0:
	.zero		64
	.weak		__nv_reservedSMEM_allocation_phase
	.type		__nv_reservedSMEM_allocation_phase,@object
	.size		__nv_reservedSMEM_allocation_phase,(.L_0 - __nv_reservedSMEM_allocation_phase)
__nv_reservedSMEM_allocation_phase:
	.zero		1
.L_0:
	.zero		7
	.weak		__nv_reservedSMEM_devtool_atexit_pc
	.type		__nv_reservedSMEM_devtool_atexit_pc,@object
	.size		__nv_reservedSMEM_devtool_atexit_pc,(__nv_reservedSMEM_allocation_mask - __nv_reservedSMEM_devtool_atexit_pc)
__nv_reservedSMEM_devtool_atexit_pc:
	.zero		8
	.weak		__nv_reservedSMEM_allocation_mask
	.type		__nv_reservedSMEM_allocation_mask,@object
	.size		__nv_reservedSMEM_allocation_mask,(.L_2 - __nv_reservedSMEM_allocation_mask)
__nv_reservedSMEM_allocation_mask:
	.zero		4
.L_2:


//--------------------- .nv.constant0.attn_fwd    --------------------------
	.section	.nv.constant0.attn_fwd,"a",@progbits
	.sectionflags	@""
	.align	4
.nv.constant0.attn_fwd:
	.zero		1032


//--------------------- SYMBOLS --------------------------

	.type		.nv.reservedSmem.offset0,@object
	.size		.nv.reservedSmem.offset0,0x4
	.type		.nv.reservedSmem.cap,@object
	.size		.nv.reservedSmem.cap,0x4
